//
// Generated by NVIDIA NVVM Compiler
//
// Compiler Build ID: CL-36424714
// Cuda compilation tools, release 13.0, V13.0.88
// Based on NVVM 20.0.0
//

.version 9.0
.target sm_100
.address_size 64

	// .globl	matrixMul
.global .align 4 .b8 precalc_xorwow_matrix[102400];
.global .align 4 .b8 precalc_xorwow_offset_matrix[102400];
.global .align 4 .b8 mrg32k3aM1[2304];
.global .align 4 .b8 mrg32k3aM2[2304];
.global .align 4 .b8 mrg32k3aM1SubSeq[2016];
.global .align 4 .b8 mrg32k3aM2SubSeq[2016];
.global .align 4 .b8 mrg32k3aM1Seq[2304];
.global .align 4 .b8 mrg32k3aM2Seq[2304];
.const .align 8 .b8 __cr_lgamma_table[72];

.visible .entry matrixMul(
	.param .u64 .ptr .align 1 matrixMul_param_0,
	.param .u64 .ptr .align 1 matrixMul_param_1,
	.param .u64 .ptr .align 1 matrixMul_param_2,
	.param .u32 matrixMul_param_3
)
{
	.reg .pred 	%p<10>;
	.reg .b32 	%r<105>;
	.reg .b64 	%rd<67>;

	ld.param.u64 	%rd14, [matrixMul_param_0];
	ld.param.u64 	%rd15, [matrixMul_param_1];
	ld.param.u32 	%r30, [matrixMul_param_3];
	cvta.to.global.u64 	%rd1, %rd15;
	cvta.to.global.u64 	%rd2, %rd14;
	mov.u32 	%r31, %ctaid.y;
	mov.u32 	%r32, %ntid.y;
	mov.u32 	%r33, %tid.y;
	mad.lo.s32 	%r1, %r31, %r32, %r33;
	mov.u32 	%r34, %ctaid.x;
	mov.u32 	%r35, %ntid.x;
	mov.u32 	%r36, %tid.x;
	mad.lo.s32 	%r2, %r34, %r35, %r36;
	max.s32 	%r37, %r1, %r2;
	setp.ge.s32 	%p1, %r37, %r30;
	@%p1 bra 	$L__BB0_13;
	mul.lo.s32 	%r3, %r30, %r1;
	and.b32  	%r4, %r30, 7;
	setp.lt.u32 	%p2, %r30, 8;
	mov.b32 	%r99, 0;
	mov.u32 	%r104, %r99;
	@%p2 bra 	$L__BB0_4;
	and.b32  	%r99, %r30, 2147483640;
	neg.s32 	%r93, %r99;
	mul.wide.s32 	%rd16, %r30, 4;
	add.s64 	%rd3, %rd1, %rd16;
	shl.b32 	%r7, %r30, 3;
	mul.wide.s32 	%rd17, %r30, 8;
	add.s64 	%rd4, %rd1, %rd17;
	mul.wide.s32 	%rd18, %r30, 12;
	add.s64 	%rd5, %rd1, %rd18;
	mul.wide.s32 	%rd19, %r30, 16;
	add.s64 	%rd6, %rd1, %rd19;
	mul.wide.s32 	%rd20, %r30, 20;
	add.s64 	%rd7, %rd1, %rd20;
	mul.wide.s32 	%rd21, %r30, 24;
	add.s64 	%rd8, %rd1, %rd21;
	mul.wide.s32 	%rd22, %r30, 28;
	add.s64 	%rd9, %rd1, %rd22;
	mul.wide.u32 	%rd23, %r3, 4;
	add.s64 	%rd24, %rd23, %rd2;
	add.s64 	%rd66, %rd24, 16;
	mov.b32 	%r104, 0;
	mov.u32 	%r92, %r2;
$L__BB0_3:
	.pragma "nounroll";
	mul.wide.s32 	%rd25, %r92, 4;
	add.s64 	%rd26, %rd3, %rd25;
	add.s64 	%rd27, %rd4, %rd25;
	add.s64 	%rd28, %rd5, %rd25;
	add.s64 	%rd29, %rd6, %rd25;
	add.s64 	%rd30, %rd7, %rd25;
	add.s64 	%rd31, %rd8, %rd25;
	add.s64 	%rd32, %rd9, %rd25;
	add.s64 	%rd33, %rd1, %rd25;
	ld.global.u32 	%r41, [%rd66+-16];
	ld.global.u32 	%r42, [%rd33];
	mad.lo.s32 	%r43, %r42, %r41, %r104;
	ld.global.u32 	%r44, [%rd66+-12];
	ld.global.u32 	%r45, [%rd26];
	mad.lo.s32 	%r46, %r45, %r44, %r43;
	ld.global.u32 	%r47, [%rd66+-8];
	ld.global.u32 	%r48, [%rd27];
	mad.lo.s32 	%r49, %r48, %r47, %r46;
	ld.global.u32 	%r50, [%rd66+-4];
	ld.global.u32 	%r51, [%rd28];
	mad.lo.s32 	%r52, %r51, %r50, %r49;
	ld.global.u32 	%r53, [%rd66];
	ld.global.u32 	%r54, [%rd29];
	mad.lo.s32 	%r55, %r54, %r53, %r52;
	ld.global.u32 	%r56, [%rd66+4];
	ld.global.u32 	%r57, [%rd30];
	mad.lo.s32 	%r58, %r57, %r56, %r55;
	ld.global.u32 	%r59, [%rd66+8];
	ld.global.u32 	%r60, [%rd31];
	mad.lo.s32 	%r61, %r60, %r59, %r58;
	ld.global.u32 	%r62, [%rd66+12];
	ld.global.u32 	%r63, [%rd32];
	mad.lo.s32 	%r104, %r63, %r62, %r61;
	add.s32 	%r93, %r93, 8;
	add.s32 	%r92, %r92, %r7;
	add.s64 	%rd66, %rd66, 32;
	setp.ne.s32 	%p3, %r93, 0;
	@%p3 bra 	$L__BB0_3;
$L__BB0_4:
	setp.eq.s32 	%p4, %r4, 0;
	@%p4 bra 	$L__BB0_12;
	and.b32  	%r17, %r30, 3;
	setp.lt.u32 	%p5, %r4, 4;
	@%p5 bra 	$L__BB0_7;
	add.s32 	%r65, %r99, %r3;
	mul.wide.u32 	%rd34, %r65, 4;
	add.s64 	%rd35, %rd2, %rd34;
	ld.global.u32 	%r66, [%rd35];
	mad.lo.s32 	%r67, %r99, %r30, %r2;
	mul.wide.s32 	%rd36, %r67, 4;
	add.s64 	%rd37, %rd1, %rd36;
	ld.global.u32 	%r68, [%rd37];
	mad.lo.s32 	%r69, %r68, %r66, %r104;
	cvt.u64.u32 	%rd38, %r3;
	cvt.u64.u32 	%rd39, %r99;
	add.s64 	%rd40, %rd39, %rd38;
	shl.b64 	%rd41, %rd40, 2;
	add.s64 	%rd42, %rd2, %rd41;
	ld.global.u32 	%r70, [%rd42+4];
	mul.wide.s32 	%rd43, %r30, 4;
	add.s64 	%rd44, %rd37, %rd43;
	ld.global.u32 	%r71, [%rd44];
	mad.lo.s32 	%r72, %r71, %r70, %r69;
	ld.global.u32 	%r73, [%rd42+8];
	add.s64 	%rd45, %rd44, %rd43;
	ld.global.u32 	%r74, [%rd45];
	mad.lo.s32 	%r75, %r74, %r73, %r72;
	ld.global.u32 	%r76, [%rd42+12];
	add.s64 	%rd46, %rd45, %rd43;
	ld.global.u32 	%r77, [%rd46];
	mad.lo.s32 	%r104, %r77, %r76, %r75;
	add.s32 	%r99, %r99, 4;
$L__BB0_7:
	setp.eq.s32 	%p6, %r17, 0;
	@%p6 bra 	$L__BB0_12;
	setp.eq.s32 	%p7, %r17, 1;
	@%p7 bra 	$L__BB0_10;
	add.s32 	%r79, %r99, %r3;
	mul.wide.u32 	%rd47, %r79, 4;
	add.s64 	%rd48, %rd2, %rd47;
	ld.global.u32 	%r80, [%rd48];
	mad.lo.s32 	%r81, %r99, %r30, %r2;
	mul.wide.s32 	%rd49, %r81, 4;
	add.s64 	%rd50, %rd1, %rd49;
	ld.global.u32 	%r82, [%rd50];
	mad.lo.s32 	%r83, %r82, %r80, %r104;
	cvt.u64.u32 	%rd51, %r3;
	cvt.u64.u32 	%rd52, %r99;
	add.s64 	%rd53, %rd52, %rd51;
	shl.b64 	%rd54, %rd53, 2;
	add.s64 	%rd55, %rd2, %rd54;
	ld.global.u32 	%r84, [%rd55+4];
	mul.wide.s32 	%rd56, %r30, 4;
	add.s64 	%rd57, %rd50, %rd56;
	ld.global.u32 	%r85, [%rd57];
	mad.lo.s32 	%r104, %r85, %r84, %r83;
	add.s32 	%r99, %r99, 2;
$L__BB0_10:
	and.b32  	%r86, %r30, 1;
	setp.eq.b32 	%p8, %r86, 1;
	not.pred 	%p9, %p8;
	@%p9 bra 	$L__BB0_12;
	add.s32 	%r87, %r99, %r3;
	mul.wide.u32 	%rd58, %r87, 4;
	add.s64 	%rd59, %rd2, %rd58;
	ld.global.u32 	%r88, [%rd59];
	mad.lo.s32 	%r89, %r99, %r30, %r2;
	mul.wide.s32 	%rd60, %r89, 4;
	add.s64 	%rd61, %rd1, %rd60;
	ld.global.u32 	%r90, [%rd61];
	mad.lo.s32 	%r104, %r90, %r88, %r104;
$L__BB0_12:
	ld.param.u64 	%rd65, [matrixMul_param_2];
	add.s32 	%r91, %r3, %r2;
	cvta.to.global.u64 	%rd62, %rd65;
	mul.wide.s32 	%rd63, %r91, 4;
	add.s64 	%rd64, %rd62, %rd63;
	st.global.u32 	[%rd64], %r104;
$L__BB0_13:
	ret;

}
	// .globl	generate_random_matrix
.visible .entry generate_random_matrix(
	.param .u64 .ptr .align 1 generate_random_matrix_param_0,
	.param .u32 generate_random_matrix_param_1,
	.param .u32 generate_random_matrix_param_2,
	.param .u32 generate_random_matrix_param_3
)
{
	.local .align 8 .b8 	__local_depot1[48];
	.reg .b64 	%SP;
	.reg .b64 	%SPL;
	.reg .pred 	%p<65>;
	.reg .b32 	%r<1199>;
	.reg .b64 	%rd<27>;

	mov.u64 	%SPL, __local_depot1;
	ld.param.u64 	%rd10, [generate_random_matrix_param_0];
	ld.param.u32 	%r543, [generate_random_matrix_param_1];
	ld.param.u32 	%r541, [generate_random_matrix_param_2];
	ld.param.u32 	%r542, [generate_random_matrix_param_3];
	mov.u32 	%r544, %ctaid.x;
	mov.u32 	%r545, %ntid.x;
	mov.u32 	%r546, %tid.x;
	mad.lo.s32 	%r1, %r544, %r545, %r546;
	setp.ge.s32 	%p1, %r1, %r543;
	@%p1 bra 	$L__BB1_117;
	add.u64 	%rd1, %SPL, 0;
	cvt.s64.s32 	%rd2, %r1;
	xor.b32  	%r547, %r541, -1429050551;
	mul.lo.s32 	%r548, %r547, 1099087573;
	setp.gt.s32 	%p2, %r541, -1;
	selp.b32 	%r549, -644748465, -1947113066, %p2;
	add.s32 	%r550, %r549, %r548;
	add.s32 	%r2, %r550, 6615241;
	add.s32 	%r935, %r548, 123456789;
	st.local.v2.u32 	[%rd1], {%r2, %r935};
	xor.b32  	%r551, %r548, 362436069;
	add.s32 	%r552, %r549, 521288629;
	st.local.v2.u32 	[%rd1+8], {%r551, %r552};
	xor.b32  	%r553, %r549, 88675123;
	add.s32 	%r931, %r548, 5783321;
	st.local.v2.u32 	[%rd1+16], {%r553, %r931};
	setp.eq.s32 	%p3, %r1, 0;
	@%p3 bra 	$L__BB1_116;
	mov.b32 	%r918, 0;
	mov.u64 	%rd13, precalc_xorwow_matrix;
	mov.u64 	%rd26, %rd2;
$L__BB1_3:
	mov.u64 	%rd3, %rd26;
	and.b64  	%rd4, %rd3, 3;
	setp.eq.s64 	%p4, %rd4, 0;
	@%p4 bra 	$L__BB1_115;
	mul.wide.u32 	%rd12, %r918, 3200;
	add.s64 	%rd5, %rd13, %rd12;
	mov.b32 	%r931, 0;
	mov.u32 	%r932, %r931;
	mov.u32 	%r933, %r931;
	mov.u32 	%r934, %r931;
	mov.u32 	%r935, %r931;
	mov.u32 	%r924, %r931;
$L__BB1_5:
	mul.wide.u32 	%rd14, %r924, 4;
	add.s64 	%rd15, %rd1, %rd14;
	ld.local.u32 	%r14, [%rd15+4];
	shl.b32 	%r15, %r924, 5;
	mov.b32 	%r930, 0;
$L__BB1_6:
	.pragma "nounroll";
	shr.u32 	%r557, %r14, %r930;
	and.b32  	%r558, %r557, 1;
	setp.eq.b32 	%p5, %r558, 1;
	not.pred 	%p6, %p5;
	add.s32 	%r559, %r15, %r930;
	mul.lo.s32 	%r560, %r559, 5;
	mul.wide.u32 	%rd16, %r560, 4;
	add.s64 	%rd6, %rd5, %rd16;
	@%p6 bra 	$L__BB1_8;
	ld.global.u32 	%r561, [%rd6];
	xor.b32  	%r935, %r935, %r561;
	ld.global.u32 	%r562, [%rd6+4];
	xor.b32  	%r934, %r934, %r562;
	ld.global.u32 	%r563, [%rd6+8];
	xor.b32  	%r933, %r933, %r563;
	ld.global.u32 	%r564, [%rd6+12];
	xor.b32  	%r932, %r932, %r564;
	ld.global.u32 	%r565, [%rd6+16];
	xor.b32  	%r931, %r931, %r565;
$L__BB1_8:
	and.b32  	%r567, %r557, 2;
	setp.eq.s32 	%p7, %r567, 0;
	@%p7 bra 	$L__BB1_10;
	ld.global.u32 	%r568, [%rd6+20];
	xor.b32  	%r935, %r935, %r568;
	ld.global.u32 	%r569, [%rd6+24];
	xor.b32  	%r934, %r934, %r569;
	ld.global.u32 	%r570, [%rd6+28];
	xor.b32  	%r933, %r933, %r570;
	ld.global.u32 	%r571, [%rd6+32];
	xor.b32  	%r932, %r932, %r571;
	ld.global.u32 	%r572, [%rd6+36];
	xor.b32  	%r931, %r931, %r572;
$L__BB1_10:
	and.b32  	%r574, %r557, 4;
	setp.eq.s32 	%p8, %r574, 0;
	@%p8 bra 	$L__BB1_12;
	ld.global.u32 	%r575, [%rd6+40];
	xor.b32  	%r935, %r935, %r575;
	ld.global.u32 	%r576, [%rd6+44];
	xor.b32  	%r934, %r934, %r576;
	ld.global.u32 	%r577, [%rd6+48];
	xor.b32  	%r933, %r933, %r577;
	ld.global.u32 	%r578, [%rd6+52];
	xor.b32  	%r932, %r932, %r578;
	ld.global.u32 	%r579, [%rd6+56];
	xor.b32  	%r931, %r931, %r579;
$L__BB1_12:
	and.b32  	%r581, %r557, 8;
	setp.eq.s32 	%p9, %r581, 0;
	@%p9 bra 	$L__BB1_14;
	ld.global.u32 	%r582, [%rd6+60];
	xor.b32  	%r935, %r935, %r582;
	ld.global.u32 	%r583, [%rd6+64];
	xor.b32  	%r934, %r934, %r583;
	ld.global.u32 	%r584, [%rd6+68];
	xor.b32  	%r933, %r933, %r584;
	ld.global.u32 	%r585, [%rd6+72];
	xor.b32  	%r932, %r932, %r585;
	ld.global.u32 	%r586, [%rd6+76];
	xor.b32  	%r931, %r931, %r586;
$L__BB1_14:
	and.b32  	%r588, %r557, 16;
	setp.eq.s32 	%p10, %r588, 0;
	@%p10 bra 	$L__BB1_16;
	ld.global.u32 	%r589, [%rd6+80];
	xor.b32  	%r935, %r935, %r589;
	ld.global.u32 	%r590, [%rd6+84];
	xor.b32  	%r934, %r934, %r590;
	ld.global.u32 	%r591, [%rd6+88];
	xor.b32  	%r933, %r933, %r591;
	ld.global.u32 	%r592, [%rd6+92];
	xor.b32  	%r932, %r932, %r592;
	ld.global.u32 	%r593, [%rd6+96];
	xor.b32  	%r931, %r931, %r593;
$L__BB1_16:
	and.b32  	%r595, %r557, 32;
	setp.eq.s32 	%p11, %r595, 0;
	@%p11 bra 	$L__BB1_18;
	ld.global.u32 	%r596, [%rd6+100];
	xor.b32  	%r935, %r935, %r596;
	ld.global.u32 	%r597, [%rd6+104];
	xor.b32  	%r934, %r934, %r597;
	ld.global.u32 	%r598, [%rd6+108];
	xor.b32  	%r933, %r933, %r598;
	ld.global.u32 	%r599, [%rd6+112];
	xor.b32  	%r932, %r932, %r599;
	ld.global.u32 	%r600, [%rd6+116];
	xor.b32  	%r931, %r931, %r600;
$L__BB1_18:
	and.b32  	%r602, %r557, 64;
	setp.eq.s32 	%p12, %r602, 0;
	@%p12 bra 	$L__BB1_20;
	ld.global.u32 	%r603, [%rd6+120];
	xor.b32  	%r935, %r935, %r603;
	ld.global.u32 	%r604, [%rd6+124];
	xor.b32  	%r934, %r934, %r604;
	ld.global.u32 	%r605, [%rd6+128];
	xor.b32  	%r933, %r933, %r605;
	ld.global.u32 	%r606, [%rd6+132];
	xor.b32  	%r932, %r932, %r606;
	ld.global.u32 	%r607, [%rd6+136];
	xor.b32  	%r931, %r931, %r607;
$L__BB1_20:
	and.b32  	%r609, %r557, 128;
	setp.eq.s32 	%p13, %r609, 0;
	@%p13 bra 	$L__BB1_22;
	ld.global.u32 	%r610, [%rd6+140];
	xor.b32  	%r935, %r935, %r610;
	ld.global.u32 	%r611, [%rd6+144];
	xor.b32  	%r934, %r934, %r611;
	ld.global.u32 	%r612, [%rd6+148];
	xor.b32  	%r933, %r933, %r612;
	ld.global.u32 	%r613, [%rd6+152];
	xor.b32  	%r932, %r932, %r613;
	ld.global.u32 	%r614, [%rd6+156];
	xor.b32  	%r931, %r931, %r614;
$L__BB1_22:
	and.b32  	%r616, %r557, 256;
	setp.eq.s32 	%p14, %r616, 0;
	@%p14 bra 	$L__BB1_24;
	ld.global.u32 	%r617, [%rd6+160];
	xor.b32  	%r935, %r935, %r617;
	ld.global.u32 	%r618, [%rd6+164];
	xor.b32  	%r934, %r934, %r618;
	ld.global.u32 	%r619, [%rd6+168];
	xor.b32  	%r933, %r933, %r619;
	ld.global.u32 	%r620, [%rd6+172];
	xor.b32  	%r932, %r932, %r620;
	ld.global.u32 	%r621, [%rd6+176];
	xor.b32  	%r931, %r931, %r621;
$L__BB1_24:
	and.b32  	%r623, %r557, 512;
	setp.eq.s32 	%p15, %r623, 0;
	@%p15 bra 	$L__BB1_26;
	ld.global.u32 	%r624, [%rd6+180];
	xor.b32  	%r935, %r935, %r624;
	ld.global.u32 	%r625, [%rd6+184];
	xor.b32  	%r934, %r934, %r625;
	ld.global.u32 	%r626, [%rd6+188];
	xor.b32  	%r933, %r933, %r626;
	ld.global.u32 	%r627, [%rd6+192];
	xor.b32  	%r932, %r932, %r627;
	ld.global.u32 	%r628, [%rd6+196];
	xor.b32  	%r931, %r931, %r628;
$L__BB1_26:
	and.b32  	%r630, %r557, 1024;
	setp.eq.s32 	%p16, %r630, 0;
	@%p16 bra 	$L__BB1_28;
	ld.global.u32 	%r631, [%rd6+200];
	xor.b32  	%r935, %r935, %r631;
	ld.global.u32 	%r632, [%rd6+204];
	xor.b32  	%r934, %r934, %r632;
	ld.global.u32 	%r633, [%rd6+208];
	xor.b32  	%r933, %r933, %r633;
	ld.global.u32 	%r634, [%rd6+212];
	xor.b32  	%r932, %r932, %r634;
	ld.global.u32 	%r635, [%rd6+216];
	xor.b32  	%r931, %r931, %r635;
$L__BB1_28:
	and.b32  	%r637, %r557, 2048;
	setp.eq.s32 	%p17, %r637, 0;
	@%p17 bra 	$L__BB1_30;
	ld.global.u32 	%r638, [%rd6+220];
	xor.b32  	%r935, %r935, %r638;
	ld.global.u32 	%r639, [%rd6+224];
	xor.b32  	%r934, %r934, %r639;
	ld.global.u32 	%r640, [%rd6+228];
	xor.b32  	%r933, %r933, %r640;
	ld.global.u32 	%r641, [%rd6+232];
	xor.b32  	%r932, %r932, %r641;
	ld.global.u32 	%r642, [%rd6+236];
	xor.b32  	%r931, %r931, %r642;
$L__BB1_30:
	and.b32  	%r644, %r557, 4096;
	setp.eq.s32 	%p18, %r644, 0;
	@%p18 bra 	$L__BB1_32;
	ld.global.u32 	%r645, [%rd6+240];
	xor.b32  	%r935, %r935, %r645;
	ld.global.u32 	%r646, [%rd6+244];
	xor.b32  	%r934, %r934, %r646;
	ld.global.u32 	%r647, [%rd6+248];
	xor.b32  	%r933, %r933, %r647;
	ld.global.u32 	%r648, [%rd6+252];
	xor.b32  	%r932, %r932, %r648;
	ld.global.u32 	%r649, [%rd6+256];
	xor.b32  	%r931, %r931, %r649;
$L__BB1_32:
	and.b32  	%r651, %r557, 8192;
	setp.eq.s32 	%p19, %r651, 0;
	@%p19 bra 	$L__BB1_34;
	ld.global.u32 	%r652, [%rd6+260];
	xor.b32  	%r935, %r935, %r652;
	ld.global.u32 	%r653, [%rd6+264];
	xor.b32  	%r934, %r934, %r653;
	ld.global.u32 	%r654, [%rd6+268];
	xor.b32  	%r933, %r933, %r654;
	ld.global.u32 	%r655, [%rd6+272];
	xor.b32  	%r932, %r932, %r655;
	ld.global.u32 	%r656, [%rd6+276];
	xor.b32  	%r931, %r931, %r656;
$L__BB1_34:
	and.b32  	%r658, %r557, 16384;
	setp.eq.s32 	%p20, %r658, 0;
	@%p20 bra 	$L__BB1_36;
	ld.global.u32 	%r659, [%rd6+280];
	xor.b32  	%r935, %r935, %r659;
	ld.global.u32 	%r660, [%rd6+284];
	xor.b32  	%r934, %r934, %r660;
	ld.global.u32 	%r661, [%rd6+288];
	xor.b32  	%r933, %r933, %r661;
	ld.global.u32 	%r662, [%rd6+292];
	xor.b32  	%r932, %r932, %r662;
	ld.global.u32 	%r663, [%rd6+296];
	xor.b32  	%r931, %r931, %r663;
$L__BB1_36:
	and.b32  	%r665, %r557, 32768;
	setp.eq.s32 	%p21, %r665, 0;
	@%p21 bra 	$L__BB1_38;
	ld.global.u32 	%r666, [%rd6+300];
	xor.b32  	%r935, %r935, %r666;
	ld.global.u32 	%r667, [%rd6+304];
	xor.b32  	%r934, %r934, %r667;
	ld.global.u32 	%r668, [%rd6+308];
	xor.b32  	%r933, %r933, %r668;
	ld.global.u32 	%r669, [%rd6+312];
	xor.b32  	%r932, %r932, %r669;
	ld.global.u32 	%r670, [%rd6+316];
	xor.b32  	%r931, %r931, %r670;
$L__BB1_38:
	add.s32 	%r930, %r930, 16;
	setp.ne.s32 	%p22, %r930, 32;
	@%p22 bra 	$L__BB1_6;
	mad.lo.s32 	%r671, %r924, -31, %r15;
	add.s32 	%r924, %r671, 1;
	setp.ne.s32 	%p23, %r924, 5;
	@%p23 bra 	$L__BB1_5;
	st.local.u32 	[%rd1+4], %r935;
	st.local.v2.u32 	[%rd1+8], {%r934, %r933};
	st.local.v2.u32 	[%rd1+16], {%r932, %r931};
	setp.eq.s64 	%p24, %rd4, 1;
	@%p24 bra 	$L__BB1_115;
	mov.b32 	%r931, 0;
	mov.u32 	%r1024, %r931;
	mov.u32 	%r1025, %r931;
	mov.u32 	%r1026, %r931;
	mov.u32 	%r935, %r931;
	mov.u32 	%r1016, %r931;
$L__BB1_42:
	mul.wide.u32 	%rd17, %r1016, 4;
	add.s64 	%rd18, %rd1, %rd17;
	ld.local.u32 	%r190, [%rd18+4];
	shl.b32 	%r191, %r1016, 5;
	mov.b32 	%r1022, 0;
$L__BB1_43:
	.pragma "nounroll";
	shr.u32 	%r674, %r190, %r1022;
	and.b32  	%r675, %r674, 1;
	setp.eq.b32 	%p25, %r675, 1;
	not.pred 	%p26, %p25;
	add.s32 	%r676, %r191, %r1022;
	mul.lo.s32 	%r677, %r676, 5;
	mul.wide.u32 	%rd19, %r677, 4;
	add.s64 	%rd7, %rd5, %rd19;
	@%p26 bra 	$L__BB1_45;
	ld.global.u32 	%r678, [%rd7];
	xor.b32  	%r935, %r935, %r678;
	ld.global.u32 	%r679, [%rd7+4];
	xor.b32  	%r1026, %r1026, %r679;
	ld.global.u32 	%r680, [%rd7+8];
	xor.b32  	%r1025, %r1025, %r680;
	ld.global.u32 	%r681, [%rd7+12];
	xor.b32  	%r1024, %r1024, %r681;
	ld.global.u32 	%r682, [%rd7+16];
	xor.b32  	%r931, %r931, %r682;
$L__BB1_45:
	and.b32  	%r684, %r674, 2;
	setp.eq.s32 	%p27, %r684, 0;
	@%p27 bra 	$L__BB1_47;
	ld.global.u32 	%r685, [%rd7+20];
	xor.b32  	%r935, %r935, %r685;
	ld.global.u32 	%r686, [%rd7+24];
	xor.b32  	%r1026, %r1026, %r686;
	ld.global.u32 	%r687, [%rd7+28];
	xor.b32  	%r1025, %r1025, %r687;
	ld.global.u32 	%r688, [%rd7+32];
	xor.b32  	%r1024, %r1024, %r688;
	ld.global.u32 	%r689, [%rd7+36];
	xor.b32  	%r931, %r931, %r689;
$L__BB1_47:
	and.b32  	%r691, %r674, 4;
	setp.eq.s32 	%p28, %r691, 0;
	@%p28 bra 	$L__BB1_49;
	ld.global.u32 	%r692, [%rd7+40];
	xor.b32  	%r935, %r935, %r692;
	ld.global.u32 	%r693, [%rd7+44];
	xor.b32  	%r1026, %r1026, %r693;
	ld.global.u32 	%r694, [%rd7+48];
	xor.b32  	%r1025, %r1025, %r694;
	ld.global.u32 	%r695, [%rd7+52];
	xor.b32  	%r1024, %r1024, %r695;
	ld.global.u32 	%r696, [%rd7+56];
	xor.b32  	%r931, %r931, %r696;
$L__BB1_49:
	and.b32  	%r698, %r674, 8;
	setp.eq.s32 	%p29, %r698, 0;
	@%p29 bra 	$L__BB1_51;
	ld.global.u32 	%r699, [%rd7+60];
	xor.b32  	%r935, %r935, %r699;
	ld.global.u32 	%r700, [%rd7+64];
	xor.b32  	%r1026, %r1026, %r700;
	ld.global.u32 	%r701, [%rd7+68];
	xor.b32  	%r1025, %r1025, %r701;
	ld.global.u32 	%r702, [%rd7+72];
	xor.b32  	%r1024, %r1024, %r702;
	ld.global.u32 	%r703, [%rd7+76];
	xor.b32  	%r931, %r931, %r703;
$L__BB1_51:
	and.b32  	%r705, %r674, 16;
	setp.eq.s32 	%p30, %r705, 0;
	@%p30 bra 	$L__BB1_53;
	ld.global.u32 	%r706, [%rd7+80];
	xor.b32  	%r935, %r935, %r706;
	ld.global.u32 	%r707, [%rd7+84];
	xor.b32  	%r1026, %r1026, %r707;
	ld.global.u32 	%r708, [%rd7+88];
	xor.b32  	%r1025, %r1025, %r708;
	ld.global.u32 	%r709, [%rd7+92];
	xor.b32  	%r1024, %r1024, %r709;
	ld.global.u32 	%r710, [%rd7+96];
	xor.b32  	%r931, %r931, %r710;
$L__BB1_53:
	and.b32  	%r712, %r674, 32;
	setp.eq.s32 	%p31, %r712, 0;
	@%p31 bra 	$L__BB1_55;
	ld.global.u32 	%r713, [%rd7+100];
	xor.b32  	%r935, %r935, %r713;
	ld.global.u32 	%r714, [%rd7+104];
	xor.b32  	%r1026, %r1026, %r714;
	ld.global.u32 	%r715, [%rd7+108];
	xor.b32  	%r1025, %r1025, %r715;
	ld.global.u32 	%r716, [%rd7+112];
	xor.b32  	%r1024, %r1024, %r716;
	ld.global.u32 	%r717, [%rd7+116];
	xor.b32  	%r931, %r931, %r717;
$L__BB1_55:
	and.b32  	%r719, %r674, 64;
	setp.eq.s32 	%p32, %r719, 0;
	@%p32 bra 	$L__BB1_57;
	ld.global.u32 	%r720, [%rd7+120];
	xor.b32  	%r935, %r935, %r720;
	ld.global.u32 	%r721, [%rd7+124];
	xor.b32  	%r1026, %r1026, %r721;
	ld.global.u32 	%r722, [%rd7+128];
	xor.b32  	%r1025, %r1025, %r722;
	ld.global.u32 	%r723, [%rd7+132];
	xor.b32  	%r1024, %r1024, %r723;
	ld.global.u32 	%r724, [%rd7+136];
	xor.b32  	%r931, %r931, %r724;
$L__BB1_57:
	and.b32  	%r726, %r674, 128;
	setp.eq.s32 	%p33, %r726, 0;
	@%p33 bra 	$L__BB1_59;
	ld.global.u32 	%r727, [%rd7+140];
	xor.b32  	%r935, %r935, %r727;
	ld.global.u32 	%r728, [%rd7+144];
	xor.b32  	%r1026, %r1026, %r728;
	ld.global.u32 	%r729, [%rd7+148];
	xor.b32  	%r1025, %r1025, %r729;
	ld.global.u32 	%r730, [%rd7+152];
	xor.b32  	%r1024, %r1024, %r730;
	ld.global.u32 	%r731, [%rd7+156];
	xor.b32  	%r931, %r931, %r731;
$L__BB1_59:
	and.b32  	%r733, %r674, 256;
	setp.eq.s32 	%p34, %r733, 0;
	@%p34 bra 	$L__BB1_61;
	ld.global.u32 	%r734, [%rd7+160];
	xor.b32  	%r935, %r935, %r734;
	ld.global.u32 	%r735, [%rd7+164];
	xor.b32  	%r1026, %r1026, %r735;
	ld.global.u32 	%r736, [%rd7+168];
	xor.b32  	%r1025, %r1025, %r736;
	ld.global.u32 	%r737, [%rd7+172];
	xor.b32  	%r1024, %r1024, %r737;
	ld.global.u32 	%r738, [%rd7+176];
	xor.b32  	%r931, %r931, %r738;
$L__BB1_61:
	and.b32  	%r740, %r674, 512;
	setp.eq.s32 	%p35, %r740, 0;
	@%p35 bra 	$L__BB1_63;
	ld.global.u32 	%r741, [%rd7+180];
	xor.b32  	%r935, %r935, %r741;
	ld.global.u32 	%r742, [%rd7+184];
	xor.b32  	%r1026, %r1026, %r742;
	ld.global.u32 	%r743, [%rd7+188];
	xor.b32  	%r1025, %r1025, %r743;
	ld.global.u32 	%r744, [%rd7+192];
	xor.b32  	%r1024, %r1024, %r744;
	ld.global.u32 	%r745, [%rd7+196];
	xor.b32  	%r931, %r931, %r745;
$L__BB1_63:
	and.b32  	%r747, %r674, 1024;
	setp.eq.s32 	%p36, %r747, 0;
	@%p36 bra 	$L__BB1_65;
	ld.global.u32 	%r748, [%rd7+200];
	xor.b32  	%r935, %r935, %r748;
	ld.global.u32 	%r749, [%rd7+204];
	xor.b32  	%r1026, %r1026, %r749;
	ld.global.u32 	%r750, [%rd7+208];
	xor.b32  	%r1025, %r1025, %r750;
	ld.global.u32 	%r751, [%rd7+212];
	xor.b32  	%r1024, %r1024, %r751;
	ld.global.u32 	%r752, [%rd7+216];
	xor.b32  	%r931, %r931, %r752;
$L__BB1_65:
	and.b32  	%r754, %r674, 2048;
	setp.eq.s32 	%p37, %r754, 0;
	@%p37 bra 	$L__BB1_67;
	ld.global.u32 	%r755, [%rd7+220];
	xor.b32  	%r935, %r935, %r755;
	ld.global.u32 	%r756, [%rd7+224];
	xor.b32  	%r1026, %r1026, %r756;
	ld.global.u32 	%r757, [%rd7+228];
	xor.b32  	%r1025, %r1025, %r757;
	ld.global.u32 	%r758, [%rd7+232];
	xor.b32  	%r1024, %r1024, %r758;
	ld.global.u32 	%r759, [%rd7+236];
	xor.b32  	%r931, %r931, %r759;
$L__BB1_67:
	and.b32  	%r761, %r674, 4096;
	setp.eq.s32 	%p38, %r761, 0;
	@%p38 bra 	$L__BB1_69;
	ld.global.u32 	%r762, [%rd7+240];
	xor.b32  	%r935, %r935, %r762;
	ld.global.u32 	%r763, [%rd7+244];
	xor.b32  	%r1026, %r1026, %r763;
	ld.global.u32 	%r764, [%rd7+248];
	xor.b32  	%r1025, %r1025, %r764;
	ld.global.u32 	%r765, [%rd7+252];
	xor.b32  	%r1024, %r1024, %r765;
	ld.global.u32 	%r766, [%rd7+256];
	xor.b32  	%r931, %r931, %r766;
$L__BB1_69:
	and.b32  	%r768, %r674, 8192;
	setp.eq.s32 	%p39, %r768, 0;
	@%p39 bra 	$L__BB1_71;
	ld.global.u32 	%r769, [%rd7+260];
	xor.b32  	%r935, %r935, %r769;
	ld.global.u32 	%r770, [%rd7+264];
	xor.b32  	%r1026, %r1026, %r770;
	ld.global.u32 	%r771, [%rd7+268];
	xor.b32  	%r1025, %r1025, %r771;
	ld.global.u32 	%r772, [%rd7+272];
	xor.b32  	%r1024, %r1024, %r772;
	ld.global.u32 	%r773, [%rd7+276];
	xor.b32  	%r931, %r931, %r773;
$L__BB1_71:
	and.b32  	%r775, %r674, 16384;
	setp.eq.s32 	%p40, %r775, 0;
	@%p40 bra 	$L__BB1_73;
	ld.global.u32 	%r776, [%rd7+280];
	xor.b32  	%r935, %r935, %r776;
	ld.global.u32 	%r777, [%rd7+284];
	xor.b32  	%r1026, %r1026, %r777;
	ld.global.u32 	%r778, [%rd7+288];
	xor.b32  	%r1025, %r1025, %r778;
	ld.global.u32 	%r779, [%rd7+292];
	xor.b32  	%r1024, %r1024, %r779;
	ld.global.u32 	%r780, [%rd7+296];
	xor.b32  	%r931, %r931, %r780;
$L__BB1_73:
	and.b32  	%r782, %r674, 32768;
	setp.eq.s32 	%p41, %r782, 0;
	@%p41 bra 	$L__BB1_75;
	ld.global.u32 	%r783, [%rd7+300];
	xor.b32  	%r935, %r935, %r783;
	ld.global.u32 	%r784, [%rd7+304];
	xor.b32  	%r1026, %r1026, %r784;
	ld.global.u32 	%r785, [%rd7+308];
	xor.b32  	%r1025, %r1025, %r785;
	ld.global.u32 	%r786, [%rd7+312];
	xor.b32  	%r1024, %r1024, %r786;
	ld.global.u32 	%r787, [%rd7+316];
	xor.b32  	%r931, %r931, %r787;
$L__BB1_75:
	add.s32 	%r1022, %r1022, 16;
	setp.ne.s32 	%p42, %r1022, 32;
	@%p42 bra 	$L__BB1_43;
	mad.lo.s32 	%r788, %r1016, -31, %r191;
	add.s32 	%r1016, %r788, 1;
	setp.ne.s32 	%p43, %r1016, 5;
	@%p43 bra 	$L__BB1_42;
	st.local.u32 	[%rd1+4], %r935;
	st.local.v2.u32 	[%rd1+8], {%r1026, %r1025};
	st.local.v2.u32 	[%rd1+16], {%r1024, %r931};
	setp.ne.s64 	%p44, %rd4, 3;
	@%p44 bra 	$L__BB1_115;
	mov.b32 	%r931, 0;
	mov.u32 	%r1116, %r931;
	mov.u32 	%r1117, %r931;
	mov.u32 	%r1118, %r931;
	mov.u32 	%r935, %r931;
	mov.u32 	%r1108, %r931;
$L__BB1_79:
	mul.wide.u32 	%rd20, %r1108, 4;
	add.s64 	%rd21, %rd1, %rd20;
	ld.local.u32 	%r366, [%rd21+4];
	shl.b32 	%r367, %r1108, 5;
	mov.b32 	%r1114, 0;
$L__BB1_80:
	.pragma "nounroll";
	shr.u32 	%r791, %r366, %r1114;
	and.b32  	%r792, %r791, 1;
	setp.eq.b32 	%p45, %r792, 1;
	not.pred 	%p46, %p45;
	add.s32 	%r793, %r367, %r1114;
	mul.lo.s32 	%r794, %r793, 5;
	mul.wide.u32 	%rd22, %r794, 4;
	add.s64 	%rd8, %rd5, %rd22;
	@%p46 bra 	$L__BB1_82;
	ld.global.u32 	%r795, [%rd8];
	xor.b32  	%r935, %r935, %r795;
	ld.global.u32 	%r796, [%rd8+4];
	xor.b32  	%r1118, %r1118, %r796;
	ld.global.u32 	%r797, [%rd8+8];
	xor.b32  	%r1117, %r1117, %r797;
	ld.global.u32 	%r798, [%rd8+12];
	xor.b32  	%r1116, %r1116, %r798;
	ld.global.u32 	%r799, [%rd8+16];
	xor.b32  	%r931, %r931, %r799;
$L__BB1_82:
	and.b32  	%r801, %r791, 2;
	setp.eq.s32 	%p47, %r801, 0;
	@%p47 bra 	$L__BB1_84;
	ld.global.u32 	%r802, [%rd8+20];
	xor.b32  	%r935, %r935, %r802;
	ld.global.u32 	%r803, [%rd8+24];
	xor.b32  	%r1118, %r1118, %r803;
	ld.global.u32 	%r804, [%rd8+28];
	xor.b32  	%r1117, %r1117, %r804;
	ld.global.u32 	%r805, [%rd8+32];
	xor.b32  	%r1116, %r1116, %r805;
	ld.global.u32 	%r806, [%rd8+36];
	xor.b32  	%r931, %r931, %r806;
$L__BB1_84:
	and.b32  	%r808, %r791, 4;
	setp.eq.s32 	%p48, %r808, 0;
	@%p48 bra 	$L__BB1_86;
	ld.global.u32 	%r809, [%rd8+40];
	xor.b32  	%r935, %r935, %r809;
	ld.global.u32 	%r810, [%rd8+44];
	xor.b32  	%r1118, %r1118, %r810;
	ld.global.u32 	%r811, [%rd8+48];
	xor.b32  	%r1117, %r1117, %r811;
	ld.global.u32 	%r812, [%rd8+52];
	xor.b32  	%r1116, %r1116, %r812;
	ld.global.u32 	%r813, [%rd8+56];
	xor.b32  	%r931, %r931, %r813;
$L__BB1_86:
	and.b32  	%r815, %r791, 8;
	setp.eq.s32 	%p49, %r815, 0;
	@%p49 bra 	$L__BB1_88;
	ld.global.u32 	%r816, [%rd8+60];
	xor.b32  	%r935, %r935, %r816;
	ld.global.u32 	%r817, [%rd8+64];
	xor.b32  	%r1118, %r1118, %r817;
	ld.global.u32 	%r818, [%rd8+68];
	xor.b32  	%r1117, %r1117, %r818;
	ld.global.u32 	%r819, [%rd8+72];
	xor.b32  	%r1116, %r1116, %r819;
	ld.global.u32 	%r820, [%rd8+76];
	xor.b32  	%r931, %r931, %r820;
$L__BB1_88:
	and.b32  	%r822, %r791, 16;
	setp.eq.s32 	%p50, %r822, 0;
	@%p50 bra 	$L__BB1_90;
	ld.global.u32 	%r823, [%rd8+80];
	xor.b32  	%r935, %r935, %r823;
	ld.global.u32 	%r824, [%rd8+84];
	xor.b32  	%r1118, %r1118, %r824;
	ld.global.u32 	%r825, [%rd8+88];
	xor.b32  	%r1117, %r1117, %r825;
	ld.global.u32 	%r826, [%rd8+92];
	xor.b32  	%r1116, %r1116, %r826;
	ld.global.u32 	%r827, [%rd8+96];
	xor.b32  	%r931, %r931, %r827;
$L__BB1_90:
	and.b32  	%r829, %r791, 32;
	setp.eq.s32 	%p51, %r829, 0;
	@%p51 bra 	$L__BB1_92;
	ld.global.u32 	%r830, [%rd8+100];
	xor.b32  	%r935, %r935, %r830;
	ld.global.u32 	%r831, [%rd8+104];
	xor.b32  	%r1118, %r1118, %r831;
	ld.global.u32 	%r832, [%rd8+108];
	xor.b32  	%r1117, %r1117, %r832;
	ld.global.u32 	%r833, [%rd8+112];
	xor.b32  	%r1116, %r1116, %r833;
	ld.global.u32 	%r834, [%rd8+116];
	xor.b32  	%r931, %r931, %r834;
$L__BB1_92:
	and.b32  	%r836, %r791, 64;
	setp.eq.s32 	%p52, %r836, 0;
	@%p52 bra 	$L__BB1_94;
	ld.global.u32 	%r837, [%rd8+120];
	xor.b32  	%r935, %r935, %r837;
	ld.global.u32 	%r838, [%rd8+124];
	xor.b32  	%r1118, %r1118, %r838;
	ld.global.u32 	%r839, [%rd8+128];
	xor.b32  	%r1117, %r1117, %r839;
	ld.global.u32 	%r840, [%rd8+132];
	xor.b32  	%r1116, %r1116, %r840;
	ld.global.u32 	%r841, [%rd8+136];
	xor.b32  	%r931, %r931, %r841;
$L__BB1_94:
	and.b32  	%r843, %r791, 128;
	setp.eq.s32 	%p53, %r843, 0;
	@%p53 bra 	$L__BB1_96;
	ld.global.u32 	%r844, [%rd8+140];
	xor.b32  	%r935, %r935, %r844;
	ld.global.u32 	%r845, [%rd8+144];
	xor.b32  	%r1118, %r1118, %r845;
	ld.global.u32 	%r846, [%rd8+148];
	xor.b32  	%r1117, %r1117, %r846;
	ld.global.u32 	%r847, [%rd8+152];
	xor.b32  	%r1116, %r1116, %r847;
	ld.global.u32 	%r848, [%rd8+156];
	xor.b32  	%r931, %r931, %r848;
$L__BB1_96:
	and.b32  	%r850, %r791, 256;
	setp.eq.s32 	%p54, %r850, 0;
	@%p54 bra 	$L__BB1_98;
	ld.global.u32 	%r851, [%rd8+160];
	xor.b32  	%r935, %r935, %r851;
	ld.global.u32 	%r852, [%rd8+164];
	xor.b32  	%r1118, %r1118, %r852;
	ld.global.u32 	%r853, [%rd8+168];
	xor.b32  	%r1117, %r1117, %r853;
	ld.global.u32 	%r854, [%rd8+172];
	xor.b32  	%r1116, %r1116, %r854;
	ld.global.u32 	%r855, [%rd8+176];
	xor.b32  	%r931, %r931, %r855;
$L__BB1_98:
	and.b32  	%r857, %r791, 512;
	setp.eq.s32 	%p55, %r857, 0;
	@%p55 bra 	$L__BB1_100;
	ld.global.u32 	%r858, [%rd8+180];
	xor.b32  	%r935, %r935, %r858;
	ld.global.u32 	%r859, [%rd8+184];
	xor.b32  	%r1118, %r1118, %r859;
	ld.global.u32 	%r860, [%rd8+188];
	xor.b32  	%r1117, %r1117, %r860;
	ld.global.u32 	%r861, [%rd8+192];
	xor.b32  	%r1116, %r1116, %r861;
	ld.global.u32 	%r862, [%rd8+196];
	xor.b32  	%r931, %r931, %r862;
$L__BB1_100:
	and.b32  	%r864, %r791, 1024;
	setp.eq.s32 	%p56, %r864, 0;
	@%p56 bra 	$L__BB1_102;
	ld.global.u32 	%r865, [%rd8+200];
	xor.b32  	%r935, %r935, %r865;
	ld.global.u32 	%r866, [%rd8+204];
	xor.b32  	%r1118, %r1118, %r866;
	ld.global.u32 	%r867, [%rd8+208];
	xor.b32  	%r1117, %r1117, %r867;
	ld.global.u32 	%r868, [%rd8+212];
	xor.b32  	%r1116, %r1116, %r868;
	ld.global.u32 	%r869, [%rd8+216];
	xor.b32  	%r931, %r931, %r869;
$L__BB1_102:
	and.b32  	%r871, %r791, 2048;
	setp.eq.s32 	%p57, %r871, 0;
	@%p57 bra 	$L__BB1_104;
	ld.global.u32 	%r872, [%rd8+220];
	xor.b32  	%r935, %r935, %r872;
	ld.global.u32 	%r873, [%rd8+224];
	xor.b32  	%r1118, %r1118, %r873;
	ld.global.u32 	%r874, [%rd8+228];
	xor.b32  	%r1117, %r1117, %r874;
	ld.global.u32 	%r875, [%rd8+232];
	xor.b32  	%r1116, %r1116, %r875;
	ld.global.u32 	%r876, [%rd8+236];
	xor.b32  	%r931, %r931, %r876;
$L__BB1_104:
	and.b32  	%r878, %r791, 4096;
	setp.eq.s32 	%p58, %r878, 0;
	@%p58 bra 	$L__BB1_106;
	ld.global.u32 	%r879, [%rd8+240];
	xor.b32  	%r935, %r935, %r879;
	ld.global.u32 	%r880, [%rd8+244];
	xor.b32  	%r1118, %r1118, %r880;
	ld.global.u32 	%r881, [%rd8+248];
	xor.b32  	%r1117, %r1117, %r881;
	ld.global.u32 	%r882, [%rd8+252];
	xor.b32  	%r1116, %r1116, %r882;
	ld.global.u32 	%r883, [%rd8+256];
	xor.b32  	%r931, %r931, %r883;
$L__BB1_106:
	and.b32  	%r885, %r791, 8192;
	setp.eq.s32 	%p59, %r885, 0;
	@%p59 bra 	$L__BB1_108;
	ld.global.u32 	%r886, [%rd8+260];
	xor.b32  	%r935, %r935, %r886;
	ld.global.u32 	%r887, [%rd8+264];
	xor.b32  	%r1118, %r1118, %r887;
	ld.global.u32 	%r888, [%rd8+268];
	xor.b32  	%r1117, %r1117, %r888;
	ld.global.u32 	%r889, [%rd8+272];
	xor.b32  	%r1116, %r1116, %r889;
	ld.global.u32 	%r890, [%rd8+276];
	xor.b32  	%r931, %r931, %r890;
$L__BB1_108:
	and.b32  	%r892, %r791, 16384;
	setp.eq.s32 	%p60, %r892, 0;
	@%p60 bra 	$L__BB1_110;
	ld.global.u32 	%r893, [%rd8+280];
	xor.b32  	%r935, %r935, %r893;
	ld.global.u32 	%r894, [%rd8+284];
	xor.b32  	%r1118, %r1118, %r894;
	ld.global.u32 	%r895, [%rd8+288];
	xor.b32  	%r1117, %r1117, %r895;
	ld.global.u32 	%r896, [%rd8+292];
	xor.b32  	%r1116, %r1116, %r896;
	ld.global.u32 	%r897, [%rd8+296];
	xor.b32  	%r931, %r931, %r897;
$L__BB1_110:
	and.b32  	%r899, %r791, 32768;
	setp.eq.s32 	%p61, %r899, 0;
	@%p61 bra 	$L__BB1_112;
	ld.global.u32 	%r900, [%rd8+300];
	xor.b32  	%r935, %r935, %r900;
	ld.global.u32 	%r901, [%rd8+304];
	xor.b32  	%r1118, %r1118, %r901;
	ld.global.u32 	%r902, [%rd8+308];
	xor.b32  	%r1117, %r1117, %r902;
	ld.global.u32 	%r903, [%rd8+312];
	xor.b32  	%r1116, %r1116, %r903;
	ld.global.u32 	%r904, [%rd8+316];
	xor.b32  	%r931, %r931, %r904;
$L__BB1_112:
	add.s32 	%r1114, %r1114, 16;
	setp.ne.s32 	%p62, %r1114, 32;
	@%p62 bra 	$L__BB1_80;
	mad.lo.s32 	%r905, %r1108, -31, %r367;
	add.s32 	%r1108, %r905, 1;
	setp.ne.s32 	%p63, %r1108, 5;
	@%p63 bra 	$L__BB1_79;
	st.local.u32 	[%rd1+4], %r935;
	st.local.v2.u32 	[%rd1+8], {%r1118, %r1117};
	st.local.v2.u32 	[%rd1+16], {%r1116, %r931};
$L__BB1_115:
	shr.u64 	%rd26, %rd3, 2;
	add.s32 	%r918, %r918, 1;
	setp.gt.u64 	%p64, %rd3, 3;
	@%p64 bra 	$L__BB1_3;
$L__BB1_116:
	shr.u32 	%r906, %r935, 2;
	xor.b32  	%r907, %r906, %r935;
	shl.b32 	%r908, %r931, 4;
	shl.b32 	%r909, %r907, 1;
	xor.b32  	%r910, %r909, %r908;
	xor.b32  	%r911, %r910, %r907;
	xor.b32  	%r912, %r911, %r931;
	add.s32 	%r913, %r2, %r912;
	add.s32 	%r914, %r913, 362437;
	rem.u32 	%r915, %r914, %r542;
	cvta.to.global.u64 	%rd23, %rd10;
	shl.b64 	%rd24, %rd2, 2;
	add.s64 	%rd25, %rd23, %rd24;
	st.global.u32 	[%rd25], %r915;
$L__BB1_117:
	ret;

}


// ===== COMPILED SASS (sm_100) =====

	.target	sm_100

	.elftype	@"ET_EXEC"


//--------------------- .note.nv.tkinfo           --------------------------
	.section	.note.nv.tkinfo,"",@"SHT_NOTE"
	.sectionflags	@"SHF_NOTE_NV_TKINFO"
	.tkinfo
        /*0018*/ 	.word	0x00000002
        /*0030*/ 	.string	""
        /*0030*/ 	.string	"ptxas"
        /*0030*/ 	.string	"Cuda compilation tools, release 13.0, V13.0.88"
        /*0030*/ 	.string	"Build cuda_13.0.r13.0/compiler.36424714_0"
        /*0030*/ 	.string	"-arch sm_100 -m 64 "



//--------------------- .note.nv.cuinfo           --------------------------
	.section	.note.nv.cuinfo,"",@"SHT_NOTE"
	.sectionflags	@"SHF_NOTE_NV_CUINFO"
        /*0018*/ 	.short	0x0002
        /*001a*/ 	.short	0x0064
        /*001c*/ 	.short	0x0082
	.zero		2


//--------------------- .nv.info                  --------------------------
	.section	.nv.info,"",@"SHT_CUDA_INFO"
	.align	4


	//----- nvinfo : EIATTR_REGCOUNT
	.align		4
        /*0000*/ 	.byte	0x04, 0x2f
        /*0002*/ 	.short	(.L_10 - .L_9)
	.align		4
.L_9:
        /*0004*/ 	.word	index@(matrixMul)
        /*0008*/ 	.word	0x0000001e


	//----- nvinfo : EIATTR_FRAME_SIZE
	.align		4
.L_10:
        /*000c*/ 	.byte	0x04, 0x11
        /*000e*/ 	.short	(.L_12 - .L_11)
	.align		4
.L_11:
        /*0010*/ 	.word	index@(matrixMul)
        /*0014*/ 	.word	0x00000000


	//----- nvinfo : EIATTR_REGCOUNT
	.align		4
.L_12:
        /*0018*/ 	.byte	0x04, 0x2f
        /*001a*/ 	.short	(.L_14 - .L_13)
	.align		4
.L_13:
        /*001c*/ 	.word	index@(generate_random_matrix)
        /*0020*/ 	.word	0x0000001f


	//----- nvinfo : EIATTR_FRAME_SIZE
	.align		4
.L_14:
        /*0024*/ 	.byte	0x04, 0x11
        /*0026*/ 	.short	(.L_16 - .L_15)
	.align		4
.L_15:
        /*0028*/ 	.word	index@(generate_random_matrix)
        /*002c*/ 	.word	0x00000030


	//----- nvinfo : EIATTR_MIN_STACK_SIZE
	.align		4
.L_16:
        /*0030*/ 	.byte	0x04, 0x12
        /*0032*/ 	.short	(.L_18 - .L_17)
	.align		4
.L_17:
        /*0034*/ 	.word	index@(generate_random_matrix)
        /*0038*/ 	.word	0x00000030


	//----- nvinfo : EIATTR_MIN_STACK_SIZE
	.align		4
.L_18:
        /*003c*/ 	.byte	0x04, 0x12
        /*003e*/ 	.short	(.L_20 - .L_19)
	.align		4
.L_19:
        /*0040*/ 	.word	index@(matrixMul)
        /*0044*/ 	.word	0x00000000
.L_20:


//--------------------- .nv.compat                --------------------------
	.section	.nv.compat,"",@"SHT_CUDA_COMPAT_INFO"
	.align	4
        /*0000*/ 	.byte	0x02, 0x09, 0x00, 0x00, 0x02, 0x02, 0x01, 0x00, 0x02, 0x05, 0x05, 0x00, 0x03, 0x07, 0x01, 0x01
        /*0010*/ 	.byte	0x02, 0x03, 0x00, 0x00, 0x02, 0x06, 0x01, 0x00, 0x04, 0x0b, 0x08, 0x00, 0x09, 0x00, 0x00, 0x00
        /*0020*/ 	.byte	0x00, 0x00, 0x00, 0x00


//--------------------- .nv.info.generate_random_matrix --------------------------
	.section	.nv.info.generate_random_matrix,"",@"SHT_CUDA_INFO"
	.sectionflags	@""
	.align	4


	//----- nvinfo : EIATTR_CUDA_API_VERSION
	.align		4
        /*0000*/ 	.byte	0x04, 0x37
        /*0002*/ 	.short	(.L_22 - .L_21)
.L_21:
        /*0004*/ 	.word	0x00000082


	//----- nvinfo : EIATTR_KPARAM_INFO
	.align		4
.L_22:
        /*0008*/ 	.byte	0x04, 0x17
        /*000a*/ 	.short	(.L_24 - .L_23)
.L_23:
        /*000c*/ 	.word	0x00000000
        /*0010*/ 	.short	0x0003
        /*0012*/ 	.short	0x0010
        /*0014*/ 	.byte	0x00, 0xf0, 0x11, 0x00


	//----- nvinfo : EIATTR_KPARAM_INFO
	.align		4
.L_24:
        /*0018*/ 	.byte	0x04, 0x17
        /*001a*/ 	.short	(.L_26 - .L_25)
.L_25:
        /*001c*/ 	.word	0x00000000
        /*0020*/ 	.short	0x0002
        /*0022*/ 	.short	0x000c
        /*0024*/ 	.byte	0x00, 0xf0, 0x11, 0x00


	//----- nvinfo : EIATTR_KPARAM_INFO
	.align		4
.L_26:
        /*0028*/ 	.byte	0x04, 0x17
        /*002a*/ 	.short	(.L_28 - .L_27)
.L_27:
        /*002c*/ 	.word	0x00000000
        /*0030*/ 	.short	0x0001
        /*0032*/ 	.short	0x0008
        /*0034*/ 	.byte	0x00, 0xf0, 0x11, 0x00


	//----- nvinfo : EIATTR_KPARAM_INFO
	.align		4
.L_28:
        /*0038*/ 	.byte	0x04, 0x17
        /*003a*/ 	.short	(.L_30 - .L_29)
.L_29:
        /*003c*/ 	.word	0x00000000
        /*0040*/ 	.short	0x0000
        /*0042*/ 	.short	0x0000
        /*0044*/ 	.byte	0x00, 0xf5, 0x21, 0x00


	//----- nvinfo : EIATTR_SPARSE_MMA_MASK
	.align		4
.L_30:
        /*0048*/ 	.byte	0x03, 0x50
        /*004a*/ 	.short	0x0000


	//----- nvinfo : EIATTR_MAXREG_COUNT
	.align		4
        /*004c*/ 	.byte	0x03, 0x1b
        /*004e*/ 	.short	0x00ff


	//----- nvinfo : EIATTR_MERCURY_ISA_VERSION
	.align		4
        /*0050*/ 	.byte	0x03, 0x5f
        /*0052*/ 	.short	0x0101


	//----- nvinfo : EIATTR_VRC_CTA_INIT_COUNT
	.align		4
        /*0054*/ 	.byte	0x02, 0x4a
	.zero		1
	.zero		1


	//----- nvinfo : EIATTR_EXIT_INSTR_OFFSETS
	.align		4
        /*0058*/ 	.byte	0x04, 0x1c
        /*005a*/ 	.short	(.L_32 - .L_31)


	//   ....[0]....
.L_31:
        /*005c*/ 	.word	0x00000080


	//   ....[1]....
        /*0060*/ 	.word	0x00002910


	//----- nvinfo : EIATTR_CRS_STACK_SIZE
	.align		4
.L_32:
        /*0064*/ 	.byte	0x04, 0x1e
        /*0066*/ 	.short	(.L_34 - .L_33)
.L_33:
        /*0068*/ 	.word	0x00000000


	//----- nvinfo : EIATTR_CBANK_PARAM_SIZE
	.align		4
.L_34:
        /*006c*/ 	.byte	0x03, 0x19
        /*006e*/ 	.short	0x0014


	//----- nvinfo : EIATTR_PARAM_CBANK
	.align		4
        /*0070*/ 	.byte	0x04, 0x0a
        /*0072*/ 	.short	(.L_36 - .L_35)
	.align		4
.L_35:
        /*0074*/ 	.word	index@(.nv.constant0.generate_random_matrix)
        /*0078*/ 	.short	0x0380
        /*007a*/ 	.short	0x0014


	//----- nvinfo : EIATTR_SW_WAR
	.align		4
.L_36:
        /*007c*/ 	.byte	0x04, 0x36
        /*007e*/ 	.short	(.L_38 - .L_37)
.L_37:
        /*0080*/ 	.word	0x00000008
.L_38:


//--------------------- .nv.info.matrixMul        --------------------------
	.section	.nv.info.matrixMul,"",@"SHT_CUDA_INFO"
	.sectionflags	@""
	.align	4


	//----- nvinfo : EIATTR_CUDA_API_VERSION
	.align		4
        /*0000*/ 	.byte	0x04, 0x37
        /*0002*/ 	.short	(.L_40 - .L_39)
.L_39:
        /*0004*/ 	.word	0x00000082


	//----- nvinfo : EIATTR_KPARAM_INFO
	.align		4
.L_40:
        /*0008*/ 	.byte	0x04, 0x17
        /*000a*/ 	.short	(.L_42 - .L_41)
.L_41:
        /*000c*/ 	.word	0x00000000
        /*0010*/ 	.short	0x0003
        /*0012*/ 	.short	0x0018
        /*0014*/ 	.byte	0x00, 0xf0, 0x11, 0x00


	//----- nvinfo : EIATTR_KPARAM_INFO
	.align		4
.L_42:
        /*0018*/ 	.byte	0x04, 0x17
        /*001a*/ 	.short	(.L_44 - .L_43)
.L_43:
        /*001c*/ 	.word	0x00000000
        /*0020*/ 	.short	0x0002
        /*0022*/ 	.short	0x0010
        /*0024*/ 	.byte	0x00, 0xf5, 0x21, 0x00


	//----- nvinfo : EIATTR_KPARAM_INFO
	.align		4
.L_44:
        /*0028*/ 	.byte	0x04, 0x17
        /*002a*/ 	.short	(.L_46 - .L_45)
.L_45:
        /*002c*/ 	.word	0x00000000
        /*0030*/ 	.short	0x0001
        /*0032*/ 	.short	0x0008
        /*0034*/ 	.byte	0x00, 0xf5, 0x21, 0x00


	//----- nvinfo : EIATTR_KPARAM_INFO
	.align		4
.L_46:
        /*0038*/ 	.byte	0x04, 0x17
        /*003a*/ 	.short	(.L_48 - .L_47)
.L_47:
        /*003c*/ 	.word	0x00000000
        /*0040*/ 	.short	0x0000
        /*0042*/ 	.short	0x0000
        /*0044*/ 	.byte	0x00, 0xf5, 0x21, 0x00


	//----- nvinfo : EIATTR_SPARSE_MMA_MASK
	.align		4
.L_48:
        /*0048*/ 	.byte	0x03, 0x50
        /*004a*/ 	.short	0x0000


	//----- nvinfo : EIATTR_MAXREG_COUNT
	.align		4
        /*004c*/ 	.byte	0x03, 0x1b
        /*004e*/ 	.short	0x00ff


	//----- nvinfo : EIATTR_MERCURY_ISA_VERSION
	.align		4
        /*0050*/ 	.byte	0x03, 0x5f
        /*0052*/ 	.short	0x0101


	//----- nvinfo : EIATTR_VRC_CTA_INIT_COUNT
	.align		4
        /*0054*/ 	.byte	0x02, 0x4a
	.zero		1
	.zero		1


	//----- nvinfo : EIATTR_EXIT_INSTR_OFFSETS
	.align		4
        /*0058*/ 	.byte	0x04, 0x1c
        /*005a*/ 	.short	(.L_50 - .L_49)


	//   ....[0]....
.L_49:
        /*005c*/ 	.word	0x000000c0


	//   ....[1]....
        /*0060*/ 	.word	0x00000a90


	//----- nvinfo : EIATTR_CBANK_PARAM_SIZE
	.align		4
.L_50:
        /*0064*/ 	.byte	0x03, 0x19
        /*0066*/ 	.short	0x001c


	//----- nvinfo : EIATTR_PARAM_CBANK
	.align		4
        /*0068*/ 	.byte	0x04, 0x0a
        /*006a*/ 	.short	(.L_52 - .L_51)
	.align		4
.L_51:
        /*006c*/ 	.word	index@(.nv.constant0.matrixMul)
        /*0070*/ 	.short	0x0380
        /*0072*/ 	.short	0x001c


	//----- nvinfo : EIATTR_SW_WAR
	.align		4
.L_52:
        /*0074*/ 	.byte	0x04, 0x36
        /*0076*/ 	.short	(.L_54 - .L_53)
.L_53:
        /*0078*/ 	.word	0x00000008
.L_54:


//--------------------- .nv.callgraph             --------------------------
	.section	.nv.callgraph,"",@"SHT_CUDA_CALLGRAPH"
	.align	4
	.sectionentsize	8
	.align		4
        /*0000*/ 	.word	0x00000000
	.align		4
        /*0004*/ 	.word	0xffffffff
	.align		4
        /*0008*/ 	.word	0x00000000
	.align		4
        /*000c*/ 	.word	0xfffffffe
	.align		4
        /*0010*/ 	.word	0x00000000
	.align		4
        /*0014*/ 	.word	0xfffffffd
	.align		4
        /*0018*/ 	.word	0x00000000
	.align		4
        /*001c*/ 	.word	0xfffffffc


//--------------------- .nv.constant4             --------------------------
	.section	.nv.constant4,"a",@progbits
	.align	8
	.align		8
.nv.constant4:
        /*0000*/ 	.dword	precalc_xorwow_matrix
	.align		8
        /*0008*/ 	.dword	precalc_xorwow_offset_matrix
	.align		8
        /*0010*/ 	.dword	mrg32k3aM1
	.align		8
        /*0018*/ 	.dword	mrg32k3aM2
	.align		8
        /*0020*/ 	.dword	mrg32k3aM1SubSeq
	.align		8
        /*0028*/ 	.dword	mrg32k3aM2SubSeq
	.align		8
        /*0030*/ 	.dword	mrg32k3aM1Seq
	.align		8
        /*0038*/ 	.dword	mrg32k3aM2Seq


//--------------------- .nv.constant3             --------------------------
	.section	.nv.constant3,"a",@progbits
	.align	8
.nv.constant3:
	.type		__cr_lgamma_table,@object
	.size		__cr_lgamma_table,(.L_8 - __cr_lgamma_table)
__cr_lgamma_table:
        /*0000*/ 	.byte	0x00, 0x00, 0x00, 0x00, 0x00, 0x00, 0x00, 0x00, 0x00, 0x00, 0x00, 0x00, 0x00, 0x00, 0x00, 0x00
        /*0010*/ 	.byte	0xef, 0x39, 0xfa, 0xfe, 0x42, 0x2e, 0xe6, 0x3f, 0x02, 0x20, 0x2a, 0xfa, 0x0b, 0xab, 0xfc, 0x3f
        /*0020*/ 	.byte	0xf9, 0x2c, 0x92, 0x7c, 0xa7, 0x6c, 0x09, 0x40, 0xc9, 0x79, 0x44, 0x3c, 0x64, 0x26, 0x13, 0x40
        /*0030*/ 	.byte	0xca, 0x01, 0xcf, 0x3a, 0x27, 0x51, 0x1a, 0x40, 0x30, 0xcc, 0x2d, 0xf3, 0xe1, 0x0c, 0x21, 0x40
        /*0040*/ 	.byte	0x0d, 0xb7, 0xfc, 0x82, 0x8e, 0x35, 0x25, 0x40
.L_8:


//--------------------- .text.generate_random_matrix --------------------------
	.section	.text.generate_random_matrix,"ax",@progbits
	.align	128
        .global         generate_random_matrix
        .type           generate_random_matrix,@function
        .size           generate_random_matrix,(.L_x_17 - generate_random_matrix)
        .other          generate_random_matrix,@"STO_CUDA_ENTRY STV_DEFAULT"
generate_random_matrix:
.text.generate_random_matrix:
[----:B------:R-:W0:Y:S01]  /*0000*/  LDC R1, c[0x0][0x37c] ;  /* 0x0000df00ff017b82 */ /* 0x000e220000000800 */
[----:B------:R-:W1:Y:S07]  /*0010*/  S2R R3, SR_TID.X ;  /* 0x0000000000037919 */ /* 0x000e6e0000002100 */
[----:B------:R-:W1:Y:S01]  /*0020*/  S2UR UR4, SR_CTAID.X ;  /* 0x00000000000479c3 */ /* 0x000e620000002500 */
[----:B------:R-:W2:Y:S01]  /*0030*/  LDCU UR5, c[0x0][0x388] ;  /* 0x00007100ff0577ac */ /* 0x000ea20008000800 */
[----:B0-----:R-:W-:-:S06]  /*0040*/  VIADD R1, R1, 0xffffffd0 ;  /* 0xffffffd001017836 */ /* 0x001fcc0000000000 */
[----:B------:R-:W1:Y:S02]  /*0050*/  LDC R10, c[0x0][0x360] ;  /* 0x0000d800ff0a7b82 */ /* 0x000e640000000800 */
[----:B-1----:R-:W-:-:S05]  /*0060*/  IMAD R10, R10, UR4, R3 ;  /* 0x000000040a0a7c24 */ /* 0x002fca000f8e0203 */
[----:B--2---:R-:W-:-:S13]  /*0070*/  ISETP.GE.AND P0, PT, R10, UR5, PT ;  /* 0x000000050a007c0c */ /* 0x004fda000bf06270 */
[----:B------:R-:W-:Y:S05]  /*0080*/  @P0 EXIT ;  /* 0x000000000000094d */ /* 0x000fea0003800000 */
[----:B------:R-:W0:Y:S01]  /*0090*/  LDC R2, c[0x0][0x38c] ;  /* 0x0000e300ff027b82 */ /* 0x000e220000000800 */
[----:B------:R-:W-:Y:S01]  /*00a0*/  IMAD.MOV.U32 R9, RZ, RZ, -0x266e14b1 ;  /* 0xd991eb4fff097424 */ /* 0x000fe200078e00ff */
[----:B------:R-:W1:Y:S01]  /*00b0*/  LDCU.64 UR6, c[0x0][0x358] ;  /* 0x00006b00ff0677ac */ /* 0x000e620008000a00 */
[----:B------:R-:W-:Y:S01]  /*00c0*/  BSSY.RECONVERGENT B0, `(.L_x_0) ;  /* 0x000025f000007945 */ /* 0x000fe20003800200 */
[C---:B0-----:R-:W-:Y:S02]  /*00d0*/  LOP3.LUT R0, R2.reuse, 0xaad26b49, RZ, 0x3c, !PT ;  /* 0xaad26b4902007812 */ /* 0x041fe400078e3cff */
[----:B------:R-:W-:-:S03]  /*00e0*/  ISETP.GT.AND P0, PT, R2, -0x1, PT ;  /* 0xffffffff0200780c */ /* 0x000fc60003f04270 */
[----:B------:R-:W-:Y:S01]  /*00f0*/  IMAD R0, R0, 0x4182bed5, RZ ;  /* 0x4182bed500007824 */ /* 0x000fe200078e02ff */
[----:B------:R-:W-:Y:S02]  /*0100*/  SEL R9, R9, 0x8bf16996, P0 ;  /* 0x8bf1699609097807 */ /* 0x000fe40000000000 */
[----:B------:R-:W-:Y:S01]  /*0110*/  ISETP.NE.AND P0, PT, R10, RZ, PT ;  /* 0x000000ff0a00720c */ /* 0x000fe20003f05270 */
[C---:B------:R-:W-:Y:S01]  /*0120*/  VIADD R5, R0.reuse, 0x583f19 ;  /* 0x00583f1900057836 */ /* 0x040fe20000000000 */
[C---:B------:R-:W-:Y:S01]  /*0130*/  LOP3.LUT R6, R0.reuse, 0x159a55e5, RZ, 0x3c, !PT ;  /* 0x159a55e500067812 */ /* 0x040fe200078e3cff */
[----:B------:R-:W-:Y:S01]  /*0140*/  VIADD R3, R0, 0x75bcd15 ;  /* 0x075bcd1500037836 */ /* 0x000fe20000000000 */
[C---:B------:R-:W-:Y:S01]  /*0150*/  IADD3 R2, PT, PT, R9.reuse, 0x64f0c9, R0 ;  /* 0x0064f0c909027810 */ /* 0x040fe20007ffe000 */
[C---:B------:R-:W-:Y:S01]  /*0160*/  VIADD R7, R9.reuse, 0x1f123bb5 ;  /* 0x1f123bb509077836 */ /* 0x040fe20000000000 */
[----:B------:R-:W-:Y:S02]  /*0170*/  LOP3.LUT R4, R9, 0x5491333, RZ, 0x3c, !PT ;  /* 0x0549133309047812 */ /* 0x000fe400078e3cff */
[----:B------:R-:W-:Y:S01]  /*0180*/  SHF.R.S32.HI R0, RZ, 0x1f, R10 ;  /* 0x0000001fff007819 */ /* 0x000fe2000001140a */
[----:B------:R0:W-:Y:S04]  /*0190*/  STL.64 [R1], R2 ;  /* 0x0000000201007387 */ /* 0x0001e80000100a00 */
[----:B------:R0:W-:Y:S04]  /*01a0*/  STL.64 [R1+0x8], R6 ;  /* 0x0000080601007387 */ /* 0x0001e80000100a00 */
[----:B------:R0:W-:Y:S01]  /*01b0*/  STL.64 [R1+0x10], R4 ;  /* 0x0000100401007387 */ /* 0x0001e20000100a00 */
[----:B-1----:R-:W-:Y:S05]  /*01c0*/  @!P0 BRA `(.L_x_1) ;  /* 0x0000002400388947 */ /* 0x002fea0003800000 */
[----:B------:R-:W-:Y:S02]  /*01d0*/  IMAD.MOV.U32 R13, RZ, RZ, R0 ;  /* 0x000000ffff0d7224 */ /* 0x000fe400078e0000 */
[----:B------:R-:W-:Y:S02]  /*01e0*/  IMAD.MOV.U32 R11, RZ, RZ, RZ ;  /* 0x000000ffff0b7224 */ /* 0x000fe400078e00ff */
[----:B0-----:R-:W-:-:S07]  /*01f0*/  IMAD.MOV.U32 R2, RZ, RZ, R10 ;  /* 0x000000ffff027224 */ /* 0x001fce00078e000a */
.L_x_10:
[----:B------:R-:W-:Y:S01]  /*0200*/  LOP3.LUT R0, R2, 0x3, RZ, 0xc0, !PT ;  /* 0x0000000302007812 */ /* 0x000fe200078ec0ff */
[----:B------:R-:W-:Y:S03]  /*0210*/  BSSY.RECONVERGENT B1, `(.L_x_2) ;  /* 0x0000243000017945 */ /* 0x000fe60003800200 */
[----:B------:R-:W-:-:S04]  /*0220*/  ISETP.NE.U32.AND P0, PT, R0, RZ, PT ;  /* 0x000000ff0000720c */ /* 0x000fc80003f05070 */
[----:B------:R-:W-:-:S13]  /*0230*/  ISETP.NE.AND.EX P0, PT, RZ, RZ, PT, P0 ;  /* 0x000000ffff00720c */ /* 0x000fda0003f05300 */
[----:B0-----:R-:W-:Y:S05]  /*0240*/  @!P0 BRA `(.L_x_3) ;  /* 0x0000002000fc8947 */ /* 0x001fea0003800000 */
[----:B------:R-:W0:Y:S01]  /*0250*/  LDC.64 R8, c[0x4][RZ] ;  /* 0x01000000ff087b82 */ /* 0x000e220000000a00 */
[----:B------:R-:W-:Y:S01]  /*0260*/  IMAD.MOV.U32 R0, RZ, RZ, RZ ;  /* 0x000000ffff007224 */ /* 0x000fe200078e00ff */
[----:B------:R-:W-:Y:S02]  /*0270*/  CS2R R4, SRZ ;  /* 0x0000000000047805 */ /* 0x000fe4000001ff00 */
[----:B------:R-:W-:Y:S01]  /*0280*/  CS2R R6, SRZ ;  /* 0x0000000000067805 */ /* 0x000fe2000001ff00 */
[----:B------:R-:W-:Y:S02]  /*0290*/  IMAD.MOV.U32 R3, RZ, RZ, RZ ;  /* 0x000000ffff037224 */ /* 0x000fe400078e00ff */
[----:B0-----:R-:W-:-:S07]  /*02a0*/  IMAD.WIDE.U32 R8, R11, 0xc80, R8 ;  /* 0x00000c800b087825 */ /* 0x001fce00078e0008 */
.L_x_5:
[----:B------:R-:W-:-:S06]  /*02b0*/  IMAD R12, R0, 0x4, R1 ;  /* 0x00000004000c7824 */ /* 0x000fcc00078e0201 */
[----:B------:R-:W5:Y:S01]  /*02c0*/  LDL R12, [R12+0x4] ;  /* 0x000004000c0c7983 */ /* 0x000f620000100800 */
[----:B------:R-:W-:-:S05]  /*02d0*/  UMOV UR4, URZ ;  /* 0x000000ff00047c82 */ /* 0x000fca0008000000 */
.L_x_4:
[----:B-----5:R-:W-:Y:S01]  /*02e0*/  SHF.R.U32.HI R22, RZ, UR4, R12 ;  /* 0x00000004ff167c19 */ /* 0x020fe2000801160c */
[----:B------:R-:W-:-:S03]  /*02f0*/  IMAD.SHL.U32 R14, R0, 0x20, RZ ;  /* 0x00000020000e7824 */ /* 0x000fc600078e00ff */
[----:B------:R-:W-:Y:S01]  /*0300*/  LOP3.LUT R15, R22, 0x1, RZ, 0xc0, !PT ;  /* 0x00000001160f7812 */ /* 0x000fe200078ec0ff */
[----:B------:R-:W-:-:S03]  /*0310*/  VIADD R14, R14, UR4 ;  /* 0x000000040e0e7c36 */ /* 0x000fc60008000000 */
[----:B------:R-:W-:Y:S01]  /*0320*/  ISETP.NE.U32.AND P0, PT, R15, 0x1, PT ;  /* 0x000000010f00780c */ /* 0x000fe20003f05070 */
[----:B------:R-:W-:-:S03]  /*0330*/  IMAD R15, R14, 0x5, RZ ;  /* 0x000000050e0f7824 */ /* 0x000fc600078e02ff */
[----:B------:R-:W-:Y:S01]  /*0340*/  R2P PR, R22, 0x7e ;  /* 0x0000007e16007804 */ /* 0x000fe20000000000 */
[----:B------:R-:W-:-:S08]  /*0350*/  IMAD.WIDE.U32 R14, R15, 0x4, R8 ;  /* 0x000000040f0e7825 */ /* 0x000fd000078e0008 */
[----:B------:R-:W2:Y:S04]  /*0360*/  @!P0 LDG.E R16, desc[UR6][R14.64+0x10] ;  /* 0x000010060e108981 */ /* 0x000ea8000c1e1900 */
[----:B------:R-:W3:Y:S04]  /*0370*/  @P1 LDG.E R18, desc[UR6][R14.64+0x24] ;  /* 0x000024060e121981 */ /* 0x000ee8000c1e1900 */
[----:B------:R-:W4:Y:S04]  /*0380*/  @P2 LDG.E R20, desc[UR6][R14.64+0x38] ;  /* 0x000038060e142981 */ /* 0x000f28000c1e1900 */
[----:B------:R-:W4:Y:S04]  /*0390*/  @P3 LDG.E R24, desc[UR6][R14.64+0x4c] ;  /* 0x00004c060e183981 */ /* 0x000f28000c1e1900 */
[----:B------:R-:W4:Y:S04]  /*03a0*/  @P4 LDG.E R26, desc[UR6][R14.64+0x60] ;  /* 0x000060060e1a4981 */ /* 0x000f28000c1e1900 */
[----:B------:R-:W4:Y:S04]  /*03b0*/  @!P0 LDG.E R17, desc[UR6][R14.64+0x4] ;  /* 0x000004060e118981 */ /* 0x000f28000c1e1900 */
[----:B------:R-:W4:Y:S04]  /*03c0*/  @!P0 LDG.E R19, desc[UR6][R14.64+0xc] ;  /* 0x00000c060e138981 */ /* 0x000f28000c1e1900 */
[----:B------:R-:W4:Y:S04]  /*03d0*/  @P1 LDG.E R21, desc[UR6][R14.64+0x18] ;  /* 0x000018060e151981 */ /* 0x000f28000c1e1900 */
[----:B------:R-:W4:Y:S04]  /*03e0*/  @P3 LDG.E R23, desc[UR6][R14.64+0x40] ;  /* 0x000040060e173981 */ /* 0x000f28000c1e1900 */
[----:B------:R-:W4:Y:S04]  /*03f0*/  @P5 LDG.E R25, desc[UR6][R14.64+0x70] ;  /* 0x000070060e195981 */ /* 0x000f28000c1e1900 */
[----:B------:R-:W4:Y:S01]  /*0400*/  @P6 LDG.E R28, desc[UR6][R14.64+0x88] ;  /* 0x000088060e1c6981 */ /* 0x000f22000c1e1900 */
[----:B--2---:R-:W-:-:S03]  /*0410*/  @!P0 LOP3.LUT R5, R5, R16, RZ, 0x3c, !PT ;  /* 0x0000001005058212 */ /* 0x004fc600078e3cff */
[----:B------:R-:W2:Y:S01]  /*0420*/  @!P0 LDG.E R16, desc[UR6][R14.64] ;  /* 0x000000060e108981 */ /* 0x000ea2000c1e1900 */
[----:B---3--:R-:W-:-:S03]  /*0430*/  @P1 LOP3.LUT R5, R5, R18, RZ, 0x3c, !PT ;  /* 0x0000001205051212 */ /* 0x008fc600078e3cff */
[----:B------:R-:W3:Y:S01]  /*0440*/  @!P0 LDG.E R18, desc[UR6][R14.64+0x8] ;  /* 0x000008060e128981 */ /* 0x000ee2000c1e1900 */
[----:B----4-:R-:W-:-:S03]  /*0450*/  @P2 LOP3.LUT R5, R5, R20, RZ, 0x3c, !PT ;  /* 0x0000001405052212 */ /* 0x010fc600078e3cff */
[----:B------:R-:W4:Y:S01]  /*0460*/  @P1 LDG.E R20, desc[UR6][R14.64+0x14] ;  /* 0x000014060e141981 */ /* 0x000f22000c1e1900 */
[----:B------:R-:W-:-:S03]  /*0470*/  @P3 LOP3.LUT R5, R5, R24, RZ, 0x3c, !PT ;  /* 0x0000001805053212 */ /* 0x000fc600078e3cff */
[----:B------:R-:W4:Y:S01]  /*0480*/  @P5 LDG.E R24, desc[UR6][R14.64+0x74] ;  /* 0x000074060e185981 */ /* 0x000f22000c1e1900 */
[----:B------:R-:W-:-:S03]  /*0490*/  @P4 LOP3.LUT R5, R5, R26, RZ, 0x3c, !PT ;  /* 0x0000001a05054212 */ /* 0x000fc600078e3cff */
[----:B------:R-:W4:Y:S01]  /*04a0*/  @P3 LDG.E R26, desc[UR6][R14.64+0x44] ;  /* 0x000044060e1a3981 */ /* 0x000f22000c1e1900 */
[----:B------:R-:W-:-:S03]  /*04b0*/  @!P0 LOP3.LUT R6, R6, R17, RZ, 0x3c, !PT ;  /* 0x0000001106068212 */ /* 0x000fc600078e3cff */
[----:B------:R-:W4:Y:S01]  /*04c0*/  @P1 LDG.E R17, desc[UR6][R14.64+0x20] ;  /* 0x000020060e111981 */ /* 0x000f22000c1e1900 */
[----:B------:R-:W-:-:S03]  /*04d0*/  @!P0 LOP3.LUT R4, R4, R19, RZ, 0x3c, !PT ;  /* 0x0000001304048212 */ /* 0x000fc600078e3cff */
[----:B------:R-:W4:Y:S01]  /*04e0*/  @P2 LDG.E R19, desc[UR6][R14.64+0x2c] ;  /* 0x00002c060e132981 */ /* 0x000f22000c1e1900 */
[----:B------:R-:W-:-:S03]  /*04f0*/  @P1 LOP3.LUT R6, R6, R21, RZ, 0x3c, !PT ;  /* 0x0000001506061212 */ /* 0x000fc600078e3cff */
[----:B------:R-:W4:Y:S01]  /*0500*/  @P2 LDG.E R21, desc[UR6][R14.64+0x34] ;  /* 0x000034060e152981 */ /* 0x000f22000c1e1900 */
[----:B--2---:R-:W-:-:S03]  /*0510*/  @!P0 LOP3.LUT R3, R3, R16, RZ, 0x3c, !PT ;  /* 0x0000001003038212 */ /* 0x004fc600078e3cff */
[----:B------:R-:W2:Y:S01]  /*0520*/  @P1 LDG.E R16, desc[UR6][R14.64+0x1c] ;  /* 0x00001c060e101981 */ /* 0x000ea2000c1e1900 */
[----:B---3--:R-:W-:-:S03]  /*0530*/  @!P0 LOP3.LUT R7, R7, R18, RZ, 0x3c, !PT ;  /* 0x0000001207078212 */ /* 0x008fc600078e3cff */
[----:B------:R-:W3:Y:S01]  /*0540*/  @P2 LDG.E R18, desc[UR6][R14.64+0x28] ;  /* 0x000028060e122981 */ /* 0x000ee2000c1e1900 */
[----:B----4-:R-:W-:-:S03]  /*0550*/  @P1 LOP3.LUT R3, R3, R20, RZ, 0x3c, !PT ;  /* 0x0000001403031212 */ /* 0x010fc600078e3cff */
[----:B------:R-:W4:Y:S01]  /*0560*/  @P2 LDG.E R20, desc[UR6][R14.64+0x30] ;  /* 0x000030060e142981 */ /* 0x000f22000c1e1900 */
[----:B------:R-:W-:-:S03]  /*0570*/  @P5 LOP3.LUT R5, R5, R24, RZ, 0x3c, !PT ;  /* 0x0000001805055212 */ /* 0x000fc600078e3cff */
[----:B------:R-:W4:Y:S01]  /*0580*/  @P3 LDG.E R24, desc[UR6][R14.64+0x3c] ;  /* 0x00003c060e183981 */ /* 0x000f22000c1e1900 */
[----:B------:R-:W-:-:S03]  /*0590*/  @P1 LOP3.LUT R4, R4, R17, RZ, 0x3c, !PT ;  /* 0x0000001104041212 */ /* 0x000fc600078e3cff */
[----:B------:R-:W4:Y:S01]  /*05a0*/  @P3 LDG.E R17, desc[UR6][R14.64+0x48] ;  /* 0x000048060e113981 */ /* 0x000f22000c1e1900 */
[----:B------:R-:W-:-:S03]  /*05b0*/  @P2 LOP3.LUT R6, R6, R19, RZ, 0x3c, !PT ;  /* 0x0000001306062212 */ /* 0x000fc600078e3cff */
[----:B------:R-:W4:Y:S01]  /*05c0*/  @P4 LDG.E R19, desc[UR6][R14.64+0x54] ;  /* 0x000054060e134981 */ /* 0x000f22000c1e1900 */
[----:B------:R-:W-:Y:S02]  /*05d0*/  @P2 LOP3.LUT R4, R4, R21, RZ, 0x3c, !PT ;  /* 0x0000001504042212 */ /* 0x000fe400078e3cff */
[----:B------:R-:W-:Y:S01]  /*05e0*/  @P3 LOP3.LUT R6, R6, R23, RZ, 0x3c, !PT ;  /* 0x0000001706063212 */ /* 0x000fe200078e3cff */
[----:B------:R-:W4:Y:S04]  /*05f0*/  @P4 LDG.E R21, desc[UR6][R14.64+0x5c] ;  /* 0x00005c060e154981 */ /* 0x000f28000c1e1900 */
[----:B------:R-:W4:Y:S01]  /*0600*/  @P5 LDG.E R23, desc[UR6][R14.64+0x68] ;  /* 0x000068060e175981 */ /* 0x000f22000c1e1900 */
[----:B--2---:R-:W-:-:S03]  /*0610*/  @P1 LOP3.LUT R7, R7, R16, RZ, 0x3c, !PT ;  /* 0x0000001007071212 */ /* 0x004fc600078e3cff */
[----:B------:R-:W2:Y:S01]  /*0620*/  @P4 LDG.E R16, desc[UR6][R14.64+0x50] ;  /* 0x000050060e104981 */ /* 0x000ea2000c1e1900 */
[----:B---3--:R-:W-:-:S03]  /*0630*/  @P2 LOP3.LUT R3, R3, R18, RZ, 0x3c, !PT ;  /* 0x0000001203032212 */ /* 0x008fc600078e3cff */
[----:B------:R-:W3:Y:S01]  /*0640*/  @P4 LDG.E R18, desc[UR6][R14.64+0x58] ;  /* 0x000058060e124981 */ /* 0x000ee2000c1e1900 */
[----:B----4-:R-:W-:-:S03]  /*0650*/  @P2 LOP3.LUT R7, R7, R20, RZ, 0x3c, !PT ;  /* 0x0000001407072212 */ /* 0x010fc600078e3cff */
[----:B------:R-:W4:Y:S01]  /*0660*/  @P5 LDG.E R20, desc[UR6][R14.64+0x64] ;  /* 0x000064060e145981 */ /* 0x000f22000c1e1900 */
[----:B------:R-:W-:-:S03]  /*0670*/  @P3 LOP3.LUT R3, R3, R24, RZ, 0x3c, !PT ;  /* 0x0000001803033212 */ /* 0x000fc600078e3cff */
[----:B------:R-:W4:Y:S01]  /*0680*/  @P5 LDG.E R24, desc[UR6][R14.64+0x6c] ;  /* 0x00006c060e185981 */ /* 0x000f22000c1e1900 */
[----:B------:R-:W-:Y:S02]  /*0690*/  LOP3.LUT P0, RZ, R22, 0x80, RZ, 0xc0, !PT ;  /* 0x0000008016ff7812 */ /* 0x000fe4000780c0ff */
[----:B------:R-:W-:Y:S02]  /*06a0*/  @P3 LOP3.LUT R7, R7, R26, RZ, 0x3c, !PT ;  /* 0x0000001a07073212 */ /* 0x000fe400078e3cff */
[----:B------:R-:W-:Y:S02]  /*06b0*/  @P3 LOP3.LUT R4, R4, R17, RZ, 0x3c, !PT ;  /* 0x0000001104043212 */ /* 0x000fe400078e3cff */
[----:B------:R-:W4:Y:S01]  /*06c0*/  @P6 LDG.E R17, desc[UR6][R14.64+0x7c] ;  /* 0x00007c060e116981 */ /* 0x000f22000c1e1900 */
[----:B------:R-:W-:-:S03]  /*06d0*/  @P4 LOP3.LUT R6, R6, R19, RZ, 0x3c, !PT ;  /* 0x0000001306064212 */ /* 0x000fc600078e3cff */
[----:B------:R-:W4:Y:S01]  /*06e0*/  @P6 LDG.E R19, desc[UR6][R14.64+0x84] ;  /* 0x000084060e136981 */ /* 0x000f22000c1e1900 */
[----:B------:R-:W-:-:S03]  /*06f0*/  @P4 LOP3.LUT R4, R4, R21, RZ, 0x3c, !PT ;  /* 0x0000001504044212 */ /* 0x000fc600078e3cff */
[----:B------:R-:W4:Y:S01]  /*0700*/  @P0 LDG.E R26, desc[UR6][R14.64+0x9c] ;  /* 0x00009c060e1a0981 */ /* 0x000f22000c1e1900 */
[----:B------:R-:W-:-:S03]  /*0710*/  @P5 LOP3.LUT R6, R6, R23, RZ, 0x3c, !PT ;  /* 0x0000001706065212 */ /* 0x000fc600078e3cff */
        /* <DEDUP_REMOVED lines=10> */
[----:B------:R-:W-:Y:S02]  /*07c0*/  @P5 LOP3.LUT R4, R4, R25, RZ, 0x3c, !PT ;  /* 0x0000001904045212 */ /* 0x000fe400078e3cff */
[----:B------:R-:W-:Y:S02]  /*07d0*/  @P6 LOP3.LUT R5, R5, R28, RZ, 0x3c, !PT ;  /* 0x0000001c05056212 */ /* 0x000fe400078e3cff */
[----:B------:R-:W-:Y:S02]  /*07e0*/  @P6 LOP3.LUT R6, R6, R17, RZ, 0x3c, !PT ;  /* 0x0000001106066212 */ /* 0x000fe400078e3cff */
[----:B------:R-:W-:Y:S02]  /*07f0*/  @P6 LOP3.LUT R4, R4, R19, RZ, 0x3c, !PT ;  /* 0x0000001304046212 */ /* 0x000fe400078e3cff */
[----:B------:R-:W-:Y:S02]  /*0800*/  @P0 LOP3.LUT R5, R5, R26, RZ, 0x3c, !PT ;  /* 0x0000001a05050212 */ /* 0x000fe400078e3cff */
[----:B------:R-:W-:-:S02]  /*0810*/  @P0 LOP3.LUT R6, R6, R21, RZ, 0x3c, !PT ;  /* 0x0000001506060212 */ /* 0x000fc400078e3cff */
[----:B------:R-:W-:Y:S02]  /*0820*/  @P0 LOP3.LUT R4, R4, R23, RZ, 0x3c, !PT ;  /* 0x0000001704040212 */ /* 0x000fe400078e3cff */
[----:B--2---:R-:W-:Y:S02]  /*0830*/  @P6 LOP3.LUT R3, R3, R16, RZ, 0x3c, !PT ;  /* 0x0000001003036212 */ /* 0x004fe400078e3cff */
[----:B---3--:R-:W-:Y:S02]  /*0840*/  @P6 LOP3.LUT R7, R7, R18, RZ, 0x3c, !PT ;  /* 0x0000001207076212 */ /* 0x008fe400078e3cff */
[----:B----4-:R-:W-:Y:S02]  /*0850*/  @P0 LOP3.LUT R3, R3, R20, RZ, 0x3c, !PT ;  /* 0x0000001403030212 */ /* 0x010fe400078e3cff */
[----:B------:R-:W-:Y:S02]  /*0860*/  @P0 LOP3.LUT R7, R7, R24, RZ, 0x3c, !PT ;  /* 0x0000001807070212 */ /* 0x000fe400078e3cff */
[----:B------:R-:W-:-:S13]  /*0870*/  R2P PR, R22.B1, 0x7f ;  /* 0x0000007f16007804 */ /* 0x000fda0000001000 */
[----:B------:R-:W2:Y:S04]  /*0880*/  @P0 LDG.E R18, desc[UR6][R14.64+0xa0] ;  /* 0x0000a0060e120981 */ /* 0x000ea8000c1e1900 */
[----:B------:R-:W3:Y:S04]  /*0890*/  @P0 LDG.E R19, desc[UR6][R14.64+0xa4] ;  /* 0x0000a4060e130981 */ /* 0x000ee8000c1e1900 */
[----:B------:R-:W4:Y:S04]  /*08a0*/  @P0 LDG.E R20, desc[UR6][R14.64+0xa8] ;  /* 0x0000a8060e140981 */ /* 0x000f28000c1e1900 */
[----:B------:R-:W4:Y:S04]  /*08b0*/  @P0 LDG.E R21, desc[UR6][R14.64+0xac] ;  /* 0x0000ac060e150981 */ /* 0x000f28000c1e1900 */
[----:B------:R-:W4:Y:S04]  /*08c0*/  @P0 LDG.E R24, desc[UR6][R14.64+0xb0] ;  /* 0x0000b0060e180981 */ /* 0x000f28000c1e1900 */
[----:B------:R-:W4:Y:S04]  /*08d0*/  @P1 LDG.E R16, desc[UR6][R14.64+0xbc] ;  /* 0x0000bc060e101981 */ /* 0x000f28000c1e1900 */
[----:B------:R-:W4:Y:S04]  /*08e0*/  @P1 LDG.E R26, desc[UR6][R14.64+0xb4] ;  /* 0x0000b4060e1a1981 */ /* 0x000f28000c1e1900 */
        /* <DEDUP_REMOVED lines=11> */
[----:B------:R-:W-:Y:S01]  /*09a0*/  LOP3.LUT P0, RZ, R22, 0x8000, RZ, 0xc0, !PT ;  /* 0x0000800016ff7812 */ /* 0x000fe2000780c0ff */
[----:B------:R-:W4:Y:S01]  /*09b0*/  @P2 LDG.E R24, desc[UR6][R14.64+0xd8] ;  /* 0x0000d8060e182981 */ /* 0x000f22000c1e1900 */
[----:B------:R-:W-:-:S03]  /*09c0*/  @P1 LOP3.LUT R7, R7, R16, RZ, 0x3c, !PT ;  /* 0x0000001007071212 */ /* 0x000fc600078e3cff */
[----:B------:R-:W4:Y:S01]  /*09d0*/  @P2 LDG.E R22, desc[UR6][R14.64+0xd0] ;  /* 0x0000d0060e162981 */ /* 0x000f22000c1e1900 */
[----:B------:R-:W-:-:S03]  /*09e0*/  @P1 LOP3.LUT R3, R3, R26, RZ, 0x3c, !PT ;  /* 0x0000001a03031212 */ /* 0x000fc600078e3cff */
[----:B------:R-:W4:Y:S01]  /*09f0*/  @P3 LDG.E R16, desc[UR6][R14.64+0xe4] ;  /* 0x0000e4060e103981 */ /* 0x000f22000c1e1900 */
[----:B------:R-:W-:-:S03]  /*0a00*/  @P1 LOP3.LUT R6, R6, R23, RZ, 0x3c, !PT ;  /* 0x0000001706061212 */ /* 0x000fc600078e3cff */
[----:B------:R-:W4:Y:S01]  /*0a10*/  @P3 LDG.E R26, desc[UR6][R14.64+0xdc] ;  /* 0x0000dc060e1a3981 */ /* 0x000f22000c1e1900 */
[----:B------:R-:W-:-:S03]  /*0a20*/  @P1 LOP3.LUT R4, R4, R17, RZ, 0x3c, !PT ;  /* 0x0000001104041212 */ /* 0x000fc600078e3cff */
        /* <DEDUP_REMOVED lines=43> */
[----:B------:R-:W-:-:S04]  /*0ce0*/  UIADD3 UR4, UPT, UPT, UR4, 0x10, URZ ;  /* 0x0000001004047890 */ /* 0x000fc8000fffe0ff */
[----:B------:R-:W-:Y:S01]  /*0cf0*/  UISETP.NE.AND UP0, UPT, UR4, 0x20, UPT ;  /* 0x000000200400788c */ /* 0x000fe2000bf05270 */
[----:B--2---:R-:W-:Y:S02]  /*0d00*/  @P5 LOP3.LUT R5, R5, R18, RZ, 0x3c, !PT ;  /* 0x0000001205055212 */ /* 0x004fe400078e3cff */
[----:B---3--:R-:W-:Y:S02]  /*0d10*/  @P6 LOP3.LUT R6, R6, R19, RZ, 0x3c, !PT ;  /* 0x0000001306066212 */ /* 0x008fe400078e3cff */
[----:B----4-:R-:W-:Y:S02]  /*0d20*/  @P6 LOP3.LUT R3, R3, R20, RZ, 0x3c, !PT ;  /* 0x0000001403036212 */ /* 0x010fe400078e3cff */
[----:B------:R-:W-:Y:S02]  /*0d30*/  @P6 LOP3.LUT R4, R4, R21, RZ, 0x3c, !PT ;  /* 0x0000001504046212 */ /* 0x000fe400078e3cff */
[----:B------:R-:W-:Y:S02]  /*0d40*/  @P6 LOP3.LUT R7, R7, R22, RZ, 0x3c, !PT ;  /* 0x0000001607076212 */ /* 0x000fe400078e3cff */
[----:B------:R-:W-:-:S02]  /*0d50*/  @P6 LOP3.LUT R5, R5, R16, RZ, 0x3c, !PT ;  /* 0x0000001005056212 */ /* 0x000fc400078e3cff */
[----:B------:R-:W-:Y:S02]  /*0d60*/  @P0 LOP3.LUT R3, R3, R24, RZ, 0x3c, !PT ;  /* 0x0000001803030212 */ /* 0x000fe400078e3cff */
[----:B------:R-:W-:Y:S02]  /*0d70*/  @P0 LOP3.LUT R5, R5, R28, RZ, 0x3c, !PT ;  /* 0x0000001c05050212 */ /* 0x000fe400078e3cff */
[----:B------:R-:W-:Y:S02]  /*0d80*/  @P0 LOP3.LUT R7, R7, R26, RZ, 0x3c, !PT ;  /* 0x0000001a07070212 */ /* 0x000fe400078e3cff */
[----:B------:R-:W-:Y:S02]  /*0d90*/  @P0 LOP3.LUT R4, R4, R23, RZ, 0x3c, !PT ;  /* 0x0000001704040212 */ /* 0x000fe400078e3cff */
[----:B------:R-:W-:Y:S01]  /*0da0*/  @P0 LOP3.LUT R6, R6, R17, RZ, 0x3c, !PT ;  /* 0x0000001106060212 */ /* 0x000fe200078e3cff */
[----:B------:R-:W-:Y:S06]  /*0db0*/  BRA.U UP0, `(.L_x_4) ;  /* 0xfffffff500487547 */ /* 0x000fec000b83ffff */
[----:B------:R-:W-:-:S05]  /*0dc0*/  VIADD R0, R0, 0x1 ;  /* 0x0000000100007836 */ /* 0x000fca0000000000 */
[----:B------:R-:W-:-:S13]  /*0dd0*/  ISETP.NE.AND P0, PT, R0, 0x5, PT ;  /* 0x000000050000780c */ /* 0x000fda0003f05270 */
[----:B------:R-:W-:Y:S05]  /*0de0*/  @P0 BRA `(.L_x_5) ;  /* 0xfffffff400300947 */ /* 0x000fea000383ffff */
[----:B------:R-:W-:Y:S01]  /*0df0*/  LOP3.LUT R0, R2, 0x3, RZ, 0xc0, !PT ;  /* 0x0000000302007812 */ /* 0x000fe200078ec0ff */
[----:B------:R0:W-:Y:S03]  /*0e00*/  STL.64 [R1+0x8], R6 ;  /* 0x0000080601007387 */ /* 0x0001e60000100a00 */
[----:B------:R-:W-:Y:S01]  /*0e10*/  ISETP.NE.U32.AND P0, PT, R0, 0x1, PT ;  /* 0x000000010000780c */ /* 0x000fe20003f05070 */
[----:B------:R0:W-:Y:S03]  /*0e20*/  STL.64 [R1+0x10], R4 ;  /* 0x0000100401007387 */ /* 0x0001e60000100a00 */
[----:B------:R-:W-:Y:S01]  /*0e30*/  ISETP.NE.AND.EX P0, PT, RZ, RZ, PT, P0 ;  /* 0x000000ffff00720c */ /* 0x000fe20003f05300 */
[----:B------:R0:W-:-:S12]  /*0e40*/  STL [R1+0x4], R3 ;  /* 0x0000040301007387 */ /* 0x0001d80000100800 */
[----:B0-----:R-:W-:Y:S05]  /*0e50*/  @!P0 BRA `(.L_x_3) ;  /* 0x0000001400f88947 */ /* 0x001fea0003800000 */
[----:B------:R-:W-:Y:S01]  /*0e60*/  UMOV UR4, URZ ;  /* 0x000000ff00047c82 */ /* 0x000fe20008000000 */
[----:B------:R-:W-:Y:S01]  /*0e70*/  IMAD.MOV.U32 R0, RZ, RZ, RZ ;  /* 0x000000ffff007224 */ /* 0x000fe200078e00ff */
[----:B------:R-:W-:Y:S01]  /*0e80*/  CS2R R6, SRZ ;  /* 0x0000000000067805 */ /* 0x000fe2000001ff00 */
[----:B------:R-:W-:Y:S02]  /*0e90*/  IMAD.MOV.U32 R4, RZ, RZ, RZ ;  /* 0x000000ffff047224 */ /* 0x000fe400078e00ff */
[----:B------:R-:W-:Y:S02]  /*0ea0*/  IMAD.MOV.U32 R3, RZ, RZ, RZ ;  /* 0x000000ffff037224 */ /* 0x000fe400078e00ff */
[----:B------:R-:W-:-:S07]  /*0eb0*/  IMAD.U32 R5, RZ, RZ, UR4 ;  /* 0x00000004ff057e24 */ /* 0x000fce000f8e00ff */
.L_x_7:
[----:B------:R-:W-:-:S06]  /*0ec0*/  IMAD R12, R0, 0x4, R1 ;  /* 0x00000004000c7824 */ /* 0x000fcc00078e0201 */
[----:B------:R-:W5:Y:S01]  /*0ed0*/  LDL R12, [R12+0x4] ;  /* 0x000004000c0c7983 */ /* 0x000f620000100800 */
[----:B------:R-:W-:-:S05]  /*0ee0*/  UMOV UR4, URZ ;  /* 0x000000ff00047c82 */ /* 0x000fca0008000000 */
.L_x_6:
        /* <DEDUP_REMOVED lines=180> */
[----:B------:R0:W-:Y:S03]  /*1a30*/  STL [R1+0x4], R3 ;  /* 0x0000040301007387 */ /* 0x0001e60000100800 */
[----:B------:R-:W-:Y:S01]  /*1a40*/  ISETP.NE.AND.EX P0, PT, RZ, RZ, PT, P0 ;  /* 0x000000ffff00720c */ /* 0x000fe20003f05300 */
[----:B------:R0:W-:-:S12]  /*1a50*/  STL.64 [R1+0x10], R4 ;  /* 0x0000100401007387 */ /* 0x0001d80000100a00 */
[----:B0-----:R-:W-:Y:S05]  /*1a60*/  @P0 BRA `(.L_x_3) ;  /* 0x0000000800f40947 */ /* 0x001fea0003800000 */
[----:B------:R-:W-:Y:S01]  /*1a70*/  UMOV UR4, URZ ;  /* 0x000000ff00047c82 */ /* 0x000fe20008000000 */
[----:B------:R-:W-:Y:S01]  /*1a80*/  IMAD.MOV.U32 R0, RZ, RZ, RZ ;  /* 0x000000ffff007224 */ /* 0x000fe200078e00ff */
[----:B------:R-:W-:Y:S01]  /*1a90*/  CS2R R6, SRZ ;  /* 0x0000000000067805 */ /* 0x000fe2000001ff00 */
[----:B------:R-:W-:Y:S02]  /*1aa0*/  IMAD.MOV.U32 R4, RZ, RZ, RZ ;  /* 0x000000ffff047224 */ /* 0x000fe400078e00ff */
[----:B------:R-:W-:Y:S02]  /*1ab0*/  IMAD.MOV.U32 R3, RZ, RZ, RZ ;  /* 0x000000ffff037224 */ /* 0x000fe400078e00ff */
[----:B------:R-:W-:-:S07]  /*1ac0*/  IMAD.U32 R5, RZ, RZ, UR4 ;  /* 0x00000004ff057e24 */ /* 0x000fce000f8e00ff */
.L_x_9:
[----:B------:R-:W-:-:S06]  /*1ad0*/  IMAD R12, R0, 0x4, R1 ;  /* 0x00000004000c7824 */ /* 0x000fcc00078e0201 */
[----:B------:R-:W5:Y:S01]  /*1ae0*/  LDL R12, [R12+0x4] ;  /* 0x000004000c0c7983 */ /* 0x000f620000100800 */
[----:B------:R-:W-:-:S05]  /*1af0*/  UMOV UR4, URZ ;  /* 0x000000ff00047c82 */ /* 0x000fca0008000000 */
.L_x_8:
        /* <DEDUP_REMOVED lines=177> */
[----:B------:R0:W-:Y:S04]  /*2610*/  STL.64 [R1+0x8], R6 ;  /* 0x0000080601007387 */ /* 0x0001e80000100a00 */
[----:B------:R0:W-:Y:S04]  /*2620*/  STL [R1+0x4], R3 ;  /* 0x0000040301007387 */ /* 0x0001e80000100800 */
[----:B------:R0:W-:Y:S02]  /*2630*/  STL.64 [R1+0x10], R4 ;  /* 0x0000100401007387 */ /* 0x0001e40000100a00 */
.L_x_3:
[----:B------:R-:W-:Y:S05]  /*2640*/  BSYNC.RECONVERGENT B1 ;  /* 0x0000000000017941 */ /* 0x000fea0003800200 */
.L_x_2:
[C---:B------:R-:W-:Y:S01]  /*2650*/  ISETP.GT.U32.AND P0, PT, R2.reuse, 0x3, PT ;  /* 0x000000030200780c */ /* 0x040fe20003f04070 */
[----:B------:R-:W-:Y:S01]  /*2660*/  VIADD R11, R11, 0x1 ;  /* 0x000000010b0b7836 */ /* 0x000fe20000000000 */
[--C-:B------:R-:W-:Y:S02]  /*2670*/  SHF.R.U64 R2, R2, 0x2, R13.reuse ;  /* 0x0000000202027819 */ /* 0x100fe4000000120d */
[----:B------:R-:W-:Y:S02]  /*2680*/  ISETP.GT.U32.AND.EX P0, PT, R13, RZ, PT, P0 ;  /* 0x000000ff0d00720c */ /* 0x000fe40003f04100 */
[----:B------:R-:W-:-:S11]  /*2690*/  SHF.R.U32.HI R13, RZ, 0x2, R13 ;  /* 0x00000002ff0d7819 */ /* 0x000fd6000001160d */
[----:B------:R-:W-:Y:S05]  /*26a0*/  @P0 BRA `(.L_x_10) ;  /* 0xffffffd800d40947 */ /* 0x000fea000383ffff */
.L_x_1:
[----:B------:R-:W-:Y:S05]  /*26b0*/  BSYNC.RECONVERGENT B0 ;  /* 0x0000000000007941 */ /* 0x000fea0003800200 */
.L_x_0:
[----:B------:R-:W1:Y:S01]  /*26c0*/  LDCU UR4, c[0x0][0x390] ;  /* 0x00007200ff0477ac */ /* 0x000e620008000800 */
[----:B0-----:R-:W0:Y:S01]  /*26d0*/  LDC R4, c[0x0][0x38c] ;  /* 0x0000e300ff047b82 */ /* 0x001e220000000800 */
[----:B------:R-:W-:Y:S01]  /*26e0*/  SHF.R.U32.HI R0, RZ, 0x2, R3 ;  /* 0x00000002ff007819 */ /* 0x000fe20000011603 */
[----:B------:R-:W-:Y:S01]  /*26f0*/  IMAD.MOV.U32 R8, RZ, RZ, -0x266e14b1 ;  /* 0xd991eb4fff087424 */ /* 0x000fe200078e00ff */
[----:B------:R-:W2:Y:S02]  /*2700*/  LDCU.64 UR8, c[0x0][0x380] ;  /* 0x00007000ff0877ac */ /* 0x000ea40008000a00 */
[----:B------:R-:W-:Y:S01]  /*2710*/  LOP3.LUT R0, R0, R3, RZ, 0x3c, !PT ;  /* 0x0000000300007212 */ /* 0x000fe200078e3cff */
[----:B------:R-:W-:Y:S01]  /*2720*/  IMAD.SHL.U32 R3, R5, 0x10, RZ ;  /* 0x0000001005037824 */ /* 0x000fe200078e00ff */
[----:B-1----:R-:W1:Y:S01]  /*2730*/  I2F.U32.RP R2, UR4 ;  /* 0x0000000400027d06 */ /* 0x002e620008209000 */
[----:B------:R-:W-:Y:S02]  /*2740*/  ISETP.NE.U32.AND P1, PT, RZ, UR4, PT ;  /* 0x00000004ff007c0c */ /* 0x000fe4000bf25070 */
[----:B0-----:R-:W-:-:S02]  /*2750*/  ISETP.GT.AND P0, PT, R4, -0x1, PT ;  /* 0xffffffff0400780c */ /* 0x001fc40003f04270 */
[----:B------:R-:W-:Y:S02]  /*2760*/  LOP3.LUT R4, R4, 0xaad26b49, RZ, 0x3c, !PT ;  /* 0xaad26b4904047812 */ /* 0x000fe400078e3cff */
[----:B------:R-:W-:-:S03]  /*2770*/  SEL R9, R8, 0x8bf16996, P0 ;  /* 0x8bf1699608097807 */ /* 0x000fc60000000000 */
[----:B------:R-:W-:Y:S01]  /*2780*/  IMAD R4, R4, 0x4182bed5, RZ ;  /* 0x4182bed504047824 */ /* 0x000fe200078e02ff */
[----:B-1----:R-:W0:Y:S04]  /*2790*/  MUFU.RCP R2, R2 ;  /* 0x0000000200027308 */ /* 0x002e280000001000 */
[----:B------:R-:W-:Y:S01]  /*27a0*/  IADD3 R9, PT, PT, R9, 0x64f0c9, R4 ;  /* 0x0064f0c909097810 */ /* 0x000fe20007ffe004 */
[----:B0-----:R-:W-:Y:S02]  /*27b0*/  VIADD R6, R2, 0xffffffe ;  /* 0x0ffffffe02067836 */ /* 0x001fe40000000000 */
[C---:B------:R-:W-:Y:S02]  /*27c0*/  IMAD.SHL.U32 R2, R0.reuse, 0x2, RZ ;  /* 0x0000000200027824 */ /* 0x040fe400078e00ff */
[----:B------:R-:W0:Y:S03]  /*27d0*/  F2I.FTZ.U32.TRUNC.NTZ R7, R6 ;  /* 0x0000000600077305 */ /* 0x000e26000021f000 */
[----:B------:R-:W-:-:S04]  /*27e0*/  LOP3.LUT R2, R0, R2, R3, 0x96, !PT ;  /* 0x0000000200027212 */ /* 0x000fc800078e9603 */
[----:B------:R-:W-:-:S04]  /*27f0*/  LOP3.LUT R2, R2, R5, RZ, 0x3c, !PT ;  /* 0x0000000502027212 */ /* 0x000fc800078e3cff */
[----:B------:R-:W-:Y:S01]  /*2800*/  IADD3 R2, PT, PT, R9, 0x587c5, R2 ;  /* 0x000587c509027810 */ /* 0x000fe20007ffe002 */
[----:B0-----:R-:W-:-:S04]  /*2810*/  IMAD.MOV R6, RZ, RZ, -R7 ;  /* 0x000000ffff067224 */ /* 0x001fc800078e0a07 */
[----:B------:R-:W-:Y:S02]  /*2820*/  IMAD R3, R6, UR4, RZ ;  /* 0x0000000406037c24 */ /* 0x000fe4000f8e02ff */
[----:B------:R-:W-:-:S04]  /*2830*/  IMAD.MOV.U32 R6, RZ, RZ, RZ ;  /* 0x000000ffff067224 */ /* 0x000fc800078e00ff */
[----:B------:R-:W-:Y:S01]  /*2840*/  IMAD.HI.U32 R7, R7, R3, R6 ;  /* 0x0000000307077227 */ /* 0x000fe200078e0006 */
[----:B------:R-:W-:-:S05]  /*2850*/  SHF.R.S32.HI R3, RZ, 0x1f, R10 ;  /* 0x0000001fff037819 */ /* 0x000fca000001140a */
[----:B------:R-:W-:-:S04]  /*2860*/  IMAD.HI.U32 R7, R7, R2, RZ ;  /* 0x0000000207077227 */ /* 0x000fc800078e00ff */
[----:B------:R-:W-:-:S04]  /*2870*/  IMAD.MOV R7, RZ, RZ, -R7 ;  /* 0x000000ffff077224 */ /* 0x000fc800078e0a07 */
[----:B------:R-:W-:Y:S01]  /*2880*/  IMAD R5, R7, UR4, R2 ;  /* 0x0000000407057c24 */ /* 0x000fe2000f8e0202 */
[----:B--2---:R-:W-:-:S04]  /*2890*/  LEA R2, P2, R10, UR8, 0x2 ;  /* 0x000000080a027c11 */ /* 0x004fc8000f8410ff */
[----:B------:R-:W-:Y:S02]  /*28a0*/  ISETP.GE.U32.AND P0, PT, R5, UR4, PT ;  /* 0x0000000405007c0c */ /* 0x000fe4000bf06070 */
[----:B------:R-:W-:-:S11]  /*28b0*/  LEA.HI.X R3, R10, UR9, R3, 0x2, P2 ;  /* 0x000000090a037c11 */ /* 0x000fd600090f1403 */
[----:B------:R-:W-:-:S05]  /*28c0*/  @P0 VIADD R5, R5, -UR4 ;  /* 0x8000000405050c36 */ /* 0x000fca0008000000 */
[----:B------:R-:W-:-:S13]  /*28d0*/  ISETP.GE.U32.AND P0, PT, R5, UR4, PT ;  /* 0x0000000405007c0c */ /* 0x000fda000bf06070 */
[----:B------:R-:W-:Y:S01]  /*28e0*/  @P0 VIADD R5, R5, -UR4 ;  /* 0x8000000405050c36 */ /* 0x000fe20008000000 */
[----:B------:R-:W-:-:S05]  /*28f0*/  @!P1 LOP3.LUT R5, RZ, UR4, RZ, 0x33, !PT ;  /* 0x00000004ff059c12 */ /* 0x000fca000f8e33ff */
[----:B------:R-:W-:Y:S01]  /*2900*/  STG.E desc[UR6][R2.64], R5 ;  /* 0x0000000502007986 */ /* 0x000fe2000c101906 */
[----:B------:R-:W-:Y:S05]  /*2910*/  EXIT ;  /* 0x000000000000794d */ /* 0x000fea0003800000 */
.L_x_11:
[----:B------:R-:W-:-:S00]  /*2920*/  BRA `(.L_x_11) ;  /* 0xfffffffc00fc7947 */ /* 0x000fc0000383ffff */
[----:B------:R-:W-:-:S00]  /*2930*/  NOP ;  /* 0x0000000000007918 */ /* 0x000fc00000000000 */
        /* <DEDUP_REMOVED lines=12> */
.L_x_17:


//--------------------- .text.matrixMul           --------------------------
	.section	.text.matrixMul,"ax",@progbits
	.align	128
        .global         matrixMul
        .type           matrixMul,@function
        .size           matrixMul,(.L_x_18 - matrixMul)
        .other          matrixMul,@"STO_CUDA_ENTRY STV_DEFAULT"
matrixMul:
.text.matrixMul:
[----:B------:R-:W-:Y:S01]  /*0000*/  LDC R1, c[0x0][0x37c] ;  /* 0x0000df00ff017b82 */ /* 0x000fe20000000800 */
[----:B------:R-:W0:Y:S07]  /*0010*/  S2R R0, SR_TID.Y ;  /* 0x0000000000007919 */ /* 0x000e2e0000002200 */
[----:B------:R-:W0:Y:S01]  /*0020*/  S2UR UR4, SR_CTAID.Y ;  /* 0x00000000000479c3 */ /* 0x000e220000002600 */
[----:B------:R-:W1:Y:S01]  /*0030*/  LDCU UR20, c[0x0][0x398] ;  /* 0x00007300ff1477ac */ /* 0x000e620008000800 */
[----:B------:R-:W2:Y:S06]  /*0040*/  S2R R3, SR_TID.X ;  /* 0x0000000000037919 */ /* 0x000eac0000002100 */
[----:B------:R-:W0:Y:S08]  /*0050*/  LDC R13, c[0x0][0x364] ;  /* 0x0000d900ff0d7b82 */ /* 0x000e300000000800 */
[----:B------:R-:W2:Y:S08]  /*0060*/  S2UR UR5, SR_CTAID.X ;  /* 0x00000000000579c3 */ /* 0x000eb00000002500 */
[----:B------:R-:W2:Y:S01]  /*0070*/  LDC R2, c[0x0][0x360] ;  /* 0x0000d800ff027b82 */ /* 0x000ea20000000800 */
[----:B0-----:R-:W-:-:S02]  /*0080*/  IMAD R13, R13, UR4, R0 ;  /* 0x000000040d0d7c24 */ /* 0x001fc4000f8e0200 */
[----:B--2---:R-:W-:-:S05]  /*0090*/  IMAD R0, R2, UR5, R3 ;  /* 0x0000000502007c24 */ /* 0x004fca000f8e0203 */
[----:B------:R-:W-:-:S04]  /*00a0*/  VIMNMX R2, PT, PT, R13, R0, !PT ;  /* 0x000000000d027248 */ /* 0x000fc80007fe0100 */
[----:B-1----:R-:W-:-:S13]  /*00b0*/  ISETP.GE.AND P0, PT, R2, UR20, PT ;  /* 0x0000001402007c0c */ /* 0x002fda000bf06270 */
[----:B------:R-:W-:Y:S05]  /*00c0*/  @P0 EXIT ;  /* 0x000000000000094d */ /* 0x000fea0003800000 */
[----:B------:R-:W-:Y:S01]  /*00d0*/  UISETP.GE.U32.AND UP0, UPT, UR20, 0x8, UPT ;  /* 0x000000081400788c */ /* 0x000fe2000bf06070 */
[----:B------:R-:W-:Y:S02]  /*00e0*/  HFMA2 R12, -RZ, RZ, 0, 0 ;  /* 0x00000000ff0c7431 */ /* 0x000fe400000001ff */
[----:B------:R-:W-:Y:S01]  /*00f0*/  IMAD R13, R13, UR20, RZ ;  /* 0x000000140d0d7c24 */ /* 0x000fe2000f8e02ff */
[----:B------:R-:W-:Y:S01]  /*0100*/  UMOV UR4, URZ ;  /* 0x000000ff00047c82 */ /* 0x000fe20008000000 */
[----:B------:R-:W0:Y:S04]  /*0110*/  LDCU.64 UR18, c[0x0][0x358] ;  /* 0x00006b00ff1277ac */ /* 0x000e280008000a00 */
[----:B------:R-:W-:Y:S05]  /*0120*/  BRA.U !UP0, `(.L_x_12) ;  /* 0x0000000508047547 */ /* 0x000fea000b800000 */
[----:B------:R-:W1:Y:S01]  /*0130*/  LDCU.128 UR24, c[0x0][0x380] ;  /* 0x00007000ff1877ac */ /* 0x000e620008000c00 */
[----:B------:R-:W-:Y:S02]  /*0140*/  MOV R12, RZ ;  /* 0x000000ff000c7202 */ /* 0x000fe40000000f00 */
[----:B------:R-:W-:Y:S01]  /*0150*/  MOV R14, R0 ;  /* 0x00000000000e7202 */ /* 0x000fe20000000f00 */
[----:B------:R-:W-:-:S04]  /*0160*/  ULOP3.LUT UR4, UR20, 0x7ffffff8, URZ, 0xc0, !UPT ;  /* 0x7ffffff814047892 */ /* 0x000fc8000f8ec0ff */
[----:B------:R-:W-:Y:S01]  /*0170*/  UIADD3 UR5, UPT, UPT, -UR4, URZ, URZ ;  /* 0x000000ff04057290 */ /* 0x000fe2000fffe1ff */
[----:B-1----:R-:W-:Y:S01]  /*0180*/  MOV R2, UR24 ;  /* 0x0000001800027c02 */ /* 0x002fe20008000f00 */
[----:B------:R-:W-:Y:S01]  /*0190*/  UIMAD.WIDE UR6, UR20, 0x8, UR26 ;  /* 0x00000008140678a5 */ /* 0x000fe2000f8e021a */
[----:B------:R-:W-:Y:S01]  /*01a0*/  MOV R3, UR25 ;  /* 0x0000001900037c02 */ /* 0x000fe20008000f00 */
[----:B------:R-:W-:Y:S02]  /*01b0*/  UIMAD.WIDE UR8, UR20, 0xc, UR26 ;  /* 0x0000000c140878a5 */ /* 0x000fe4000f8e021a */
[----:B------:R-:W-:Y:S01]  /*01c0*/  UIMAD.WIDE UR10, UR20, 0x10, UR26 ;  /* 0x00000010140a78a5 */ /* 0x000fe2000f8e021a */
[----:B------:R-:W-:Y:S01]  /*01d0*/  IMAD.WIDE.U32 R2, R13, 0x4, R2 ;  /* 0x000000040d027825 */ /* 0x000fe200078e0002 */
[----:B------:R-:W-:Y:S02]  /*01e0*/  UIMAD.WIDE UR12, UR20, 0x14, UR26 ;  /* 0x00000014140c78a5 */ /* 0x000fe4000f8e021a */
[----:B------:R-:W-:Y:S01]  /*01f0*/  UIMAD.WIDE UR14, UR20, 0x18, UR26 ;  /* 0x00000018140e78a5 */ /* 0x000fe2000f8e021a */
[----:B------:R-:W-:Y:S01]  /*0200*/  IADD3 R2, P0, PT, R2, 0x10, RZ ;  /* 0x0000001002027810 */ /* 0x000fe20007f1e0ff */
[----:B------:R-:W-:-:S03]  /*0210*/  UIMAD.WIDE UR16, UR20, 0x1c, UR26 ;  /* 0x0000001c141078a5 */ /* 0x000fc6000f8e021a */
[----:B------:R-:W-:-:S09]  /*0220*/  IADD3.X R3, PT, PT, RZ, R3, RZ, P0, !PT ;  /* 0x00000003ff037210 */ /* 0x000fd200007fe4ff */
.L_x_13:
[----:B------:R-:W-:Y:S01]  /*0230*/  UIMAD.WIDE UR22, UR20, 0x4, UR26 ;  /* 0x00000004141678a5 */ /* 0x000fe2000f8e021a */
[----:B------:R-:W-:Y:S02]  /*0240*/  IMAD.MOV.U32 R23, RZ, RZ, 0x4 ;  /* 0x00000004ff177424 */ /* 0x000fe400078e00ff */
[----:B------:R-:W-:Y:S01]  /*0250*/  HFMA2 R11, -RZ, RZ, 0, 2.384185791015625e-07 ;  /* 0x00000004ff0b7431 */ /* 0x000fe200000001ff */
[----:B------:R-:W-:Y:S01]  /*0260*/  MOV R25, 0x4 ;  /* 0x0000000400197802 */ /* 0x000fe20000000f00 */
[----:B0-----:R-:W2:Y:S01]  /*0270*/  LDG.E R21, desc[UR18][R2.64+-0x10] ;  /* 0xfffff01202157981 */ /* 0x001ea2000c1e1900 */
[C---:B------:R-:W-:Y:S01]  /*0280*/  IMAD.WIDE R22, R14.reuse, R23, UR26 ;  /* 0x0000001a0e167e25 */ /* 0x040fe2000f8e0217 */
[----:B------:R-:W-:Y:S02]  /*0290*/  MOV R8, UR22 ;  /* 0x0000001600087c02 */ /* 0x000fe40008000f00 */
[----:B------:R-:W-:Y:S01]  /*02a0*/  MOV R9, UR23 ;  /* 0x0000001700097c02 */ /* 0x000fe20008000f00 */
[----:B------:R-:W3:Y:S02]  /*02b0*/  LDG.E R19, desc[UR18][R2.64+-0xc] ;  /* 0xfffff41202137981 */ /* 0x000ee4000c1e1900 */
[----:B------:R-:W-:-:S02]  /*02c0*/  IMAD.WIDE R8, R14, 0x4, R8 ;  /* 0x000000040e087825 */ /* 0x000fc400078e0208 */
[----:B------:R-:W2:Y:S01]  /*02d0*/  LDG.E R22, desc[UR18][R22.64] ;  /* 0x0000001216167981 */ /* 0x000ea2000c1e1900 */
[----:B------:R-:W-:Y:S01]  /*02e0*/  MOV R5, 0x4 ;  /* 0x0000000400057802 */ /* 0x000fe20000000f00 */
[C---:B------:R-:W-:Y:S02]  /*02f0*/  IMAD.WIDE R24, R14.reuse, R25, UR6 ;  /* 0x000000060e187e25 */ /* 0x040fe4000f8e0219 */
[----:B------:R0:W3:Y:S02]  /*0300*/  LDG.E R20, desc[UR18][R8.64] ;  /* 0x0000001208147981 */ /* 0x0000e4000c1e1900 */
[----:B------:R-:W-:Y:S02]  /*0310*/  IMAD.WIDE R10, R14, R11, UR8 ;  /* 0x000000080e0a7e25 */ /* 0x000fe4000f8e020b */
[----:B------:R-:W4:Y:S04]  /*0320*/  LDG.E R18, desc[UR18][R24.64] ;  /* 0x0000001218127981 */ /* 0x000f28000c1e1900 */
[----:B------:R-:W4:Y:S01]  /*0330*/  LDG.E R17, desc[UR18][R2.64+-0x8] ;  /* 0xfffff81202117981 */ /* 0x000f22000c1e1900 */
[----:B0-----:R-:W-:-:S02]  /*0340*/  HFMA2 R9, -RZ, RZ, 0, 2.384185791015625e-07 ;  /* 0x00000004ff097431 */ /* 0x001fc400000001ff */
[----:B------:R-:W-:Y:S01]  /*0350*/  IMAD.MOV.U32 R7, RZ, RZ, 0x4 ;  /* 0x00000004ff077424 */ /* 0x000fe200078e00ff */
[----:B------:R0:W5:Y:S01]  /*0360*/  LDG.E R16, desc[UR18][R10.64] ;  /* 0x000000120a107981 */ /* 0x000162000c1e1900 */
[----:B------:R-:W-:-:S03]  /*0370*/  IMAD.WIDE R4, R14, R5, UR10 ;  /* 0x0000000a0e047e25 */ /* 0x000fc6000f8e0205 */
[----:B------:R-:W5:Y:S01]  /*0380*/  LDG.E R15, desc[UR18][R2.64+-0x4] ;  /* 0xfffffc12020f7981 */ /* 0x000f62000c1e1900 */
[C---:B------:R-:W-:Y:S01]  /*0390*/  IMAD.WIDE R6, R14.reuse, R7, UR12 ;  /* 0x0000000c0e067e25 */ /* 0x040fe2000f8e0207 */
[----:B------:R-:W-:Y:S02]  /*03a0*/  MOV R27, 0x4 ;  /* 0x00000004001b7802 */ /* 0x000fe40000000f00 */
[----:B------:R1:W5:Y:S01]  /*03b0*/  LDG.E R4, desc[UR18][R4.64] ;  /* 0x0000001204047981 */ /* 0x000362000c1e1900 */
[----:B------:R-:W-:-:S03]  /*03c0*/  IMAD.WIDE R8, R14, R9, UR14 ;  /* 0x0000000e0e087e25 */ /* 0x000fc6000f8e0209 */
[----:B------:R-:W5:Y:S01]  /*03d0*/  LDG.E R23, desc[UR18][R2.64] ;  /* 0x0000001202177981 */ /* 0x000f62000c1e1900 */
[----:B0-----:R-:W-:-:S03]  /*03e0*/  IMAD.WIDE R10, R14, R27, UR16 ;  /* 0x000000100e0a7e25 */ /* 0x001fc6000f8e021b */
[----:B------:R-:W5:Y:S04]  /*03f0*/  LDG.E R7, desc[UR18][R6.64] ;  /* 0x0000001206077981 */ /* 0x000f68000c1e1900 */
[----:B------:R-:W5:Y:S04]  /*0400*/  LDG.E R24, desc[UR18][R2.64+0x4] ;  /* 0x0000041202187981 */ /* 0x000f68000c1e1900 */
[----:B------:R-:W5:Y:S04]  /*0410*/  LDG.E R8, desc[UR18][R8.64] ;  /* 0x0000001208087981 */ /* 0x000f68000c1e1900 */
[----:B------:R-:W5:Y:S04]  /*0420*/  LDG.E R25, desc[UR18][R2.64+0x8] ;  /* 0x0000081202197981 */ /* 0x000f68000c1e1900 */
[----:B------:R-:W5:Y:S04]  /*0430*/  LDG.E R10, desc[UR18][R10.64] ;  /* 0x000000120a0a7981 */ /* 0x000f68000c1e1900 */
[----:B------:R0:W5:Y:S01]  /*0440*/  LDG.E R27, desc[UR18][R2.64+0xc] ;  /* 0x00000c12021b7981 */ /* 0x000162000c1e1900 */
[----:B------:R-:W-:-:S04]  /*0450*/  UIADD3 UR5, UPT, UPT, UR5, 0x8, URZ ;  /* 0x0000000805057890 */ /* 0x000fc8000fffe0ff */
[----:B------:R-:W-:Y:S01]  /*0460*/  UISETP.NE.AND UP0, UPT, UR5, URZ, UPT ;  /* 0x000000ff0500728c */ /* 0x000fe2000bf05270 */
[----:B-1----:R-:W-:Y:S02]  /*0470*/  MOV R5, UR20 ;  /* 0x0000001400057c02 */ /* 0x002fe40008000f00 */
[----:B0-----:R-:W-:Y:S02]  /*0480*/  IADD3 R2, P0, PT, R2, 0x20, RZ ;  /* 0x0000002002027810 */ /* 0x001fe40007f1e0ff */
[----:B------:R-:W-:Y:S02]  /*0490*/  LEA R14, R5, R14, 0x3 ;  /* 0x0000000e050e7211 */ /* 0x000fe400078e18ff */
[----:B------:R-:W-:Y:S01]  /*04a0*/  IADD3.X R3, PT, PT, RZ, R3, RZ, P0, !PT ;  /* 0x00000003ff037210 */ /* 0x000fe200007fe4ff */
[----:B--2---:R-:W-:-:S04]  /*04b0*/  IMAD R21, R21, R22, R12 ;  /* 0x0000001615157224 */ /* 0x004fc800078e020c */
[----:B---3--:R-:W-:-:S04]  /*04c0*/  IMAD R19, R19, R20, R21 ;  /* 0x0000001413137224 */ /* 0x008fc800078e0215 */
[----:B----4-:R-:W-:-:S04]  /*04d0*/  IMAD R17, R17, R18, R19 ;  /* 0x0000001211117224 */ /* 0x010fc800078e0213 */
[----:B-----5:R-:W-:-:S04]  /*04e0*/  IMAD R15, R15, R16, R17 ;  /* 0x000000100f0f7224 */ /* 0x020fc800078e0211 */
[----:B------:R-:W-:-:S04]  /*04f0*/  IMAD R4, R23, R4, R15 ;  /* 0x0000000417047224 */ /* 0x000fc800078e020f */
[----:B------:R-:W-:-:S04]  /*0500*/  IMAD R4, R24, R7, R4 ;  /* 0x0000000718047224 */ /* 0x000fc800078e0204 */
[----:B------:R-:W-:-:S04]  /*0510*/  IMAD R4, R25, R8, R4 ;  /* 0x0000000819047224 */ /* 0x000fc800078e0204 */
[----:B------:R-:W-:Y:S01]  /*0520*/  IMAD R12, R27, R10, R4 ;  /* 0x0000000a1b0c7224 */ /* 0x000fe200078e0204 */
[----:B------:R-:W-:Y:S06]  /*0530*/  BRA.U UP0, `(.L_x_13) ;  /* 0xfffffffd003c7547 */ /* 0x000fec000b83ffff */
.L_x_12:
[----:B------:R-:W-:-:S04]  /*0540*/  ULOP3.LUT UR6, UR20, 0x7, URZ, 0xc0, !UPT ;  /* 0x0000000714067892 */ /* 0x000fc8000f8ec0ff */
[----:B------:R-:W-:-:S09]  /*0550*/  UISETP.NE.AND UP0, UPT, UR6, URZ, UPT ;  /* 0x000000ff0600728c */ /* 0x000fd2000bf05270 */
[----:B------:R-:W-:Y:S05]  /*0560*/  BRA.U !UP0, `(.L_x_14) ;  /* 0x0000000508387547 */ /* 0x000fea000b800000 */
[----:B------:R-:W-:Y:S02]  /*0570*/  UISETP.GE.U32.AND UP0, UPT, UR6, 0x4, UPT ;  /* 0x000000040600788c */ /* 0x000fe4000bf06070 */
[----:B------:R-:W-:-:S04]  /*0580*/  ULOP3.LUT UR5, UR20, 0x3, URZ, 0xc0, !UPT ;  /* 0x0000000314057892 */ /* 0x000fc8000f8ec0ff */
[----:B------:R-:W-:-:S03]  /*0590*/  UISETP.NE.AND UP1, UPT, UR5, URZ, UPT ;  /* 0x000000ff0500728c */ /* 0x000fc6000bf25270 */
[----:B------:R-:W-:Y:S08]  /*05a0*/  BRA.U !UP0, `(.L_x_15) ;  /* 0x00000001087c7547 */ /* 0x000ff0000b800000 */
[----:B------:R-:W1:Y:S01]  /*05b0*/  LDC.64 R6, c[0x0][0x388] ;  /* 0x0000e200ff067b82 */ /* 0x000e620000000a00 */
[----:B------:R-:W2:Y:S01]  /*05c0*/  LDCU.64 UR6, c[0x0][0x380] ;  /* 0x00007000ff0677ac */ /* 0x000ea20008000a00 */
[----:B------:R-:W-:Y:S01]  /*05d0*/  IMAD.U32 R9, RZ, RZ, UR4 ;  /* 0x00000004ff097e24 */ /* 0x000fe2000f8e00ff */
[C---:B------:R-:W-:Y:S02]  /*05e0*/  IADD3 R3, PT, PT, R13.reuse, UR4, RZ ;  /* 0x000000040d037c10 */ /* 0x040fe4000fffe0ff */
[----:B------:R-:W-:Y:S01]  /*05f0*/  IADD3 R10, P0, PT, R13, UR4, RZ ;  /* 0x000000040d0a7c10 */ /* 0x000fe2000ff1e0ff */
[----:B------:R-:W-:Y:S01]  /*0600*/  IMAD R9, R9, UR20, R0 ;  /* 0x0000001409097c24 */ /* 0x000fe2000f8e0200 */
[----:B------:R-:W-:Y:S01]  /*0610*/  MOV R11, UR20 ;  /* 0x00000014000b7c02 */ /* 0x000fe20008000f00 */
[----:B------:R-:W3:Y:S01]  /*0620*/  LDC.64 R4, c[0x0][0x380] ;  /* 0x0000e000ff047b82 */ /* 0x000ee20000000a00 */
[----:B------:R-:W-:Y:S01]  /*0630*/  MOV R15, UR20 ;  /* 0x00000014000f7c02 */ /* 0x000fe20008000f00 */
[----:B-1----:R-:W-:Y:S01]  /*0640*/  IMAD.WIDE R6, R9, 0x4, R6 ;  /* 0x0000000409067825 */ /* 0x002fe200078e0206 */
[----:B------:R-:W-:-:S05]  /*0650*/  MOV R9, UR20 ;  /* 0x0000001400097c02 */ /* 0x000fca0008000f00 */
[----:B------:R-:W-:Y:S02]  /*0660*/  IMAD.WIDE R8, R9, 0x4, R6 ;  /* 0x0000000409087825 */ /* 0x000fe400078e0206 */
[----:B0-----:R-:W4:Y:S02]  /*0670*/  LDG.E R6, desc[UR18][R6.64] ;  /* 0x0000001206067981 */ /* 0x001f24000c1e1900 */
[----:B---3--:R-:W-:Y:S01]  /*0680*/  IMAD.WIDE.U32 R4, R3, 0x4, R4 ;  /* 0x0000000403047825 */ /* 0x008fe200078e0004 */
[----:B------:R-:W-:Y:S01]  /*0690*/  IADD3.X R3, PT, PT, RZ, RZ, RZ, P0, !PT ;  /* 0x000000ffff037210 */ /* 0x000fe200007fe4ff */
[----:B------:R-:W3:Y:S01]  /*06a0*/  LDG.E R17, desc[UR18][R8.64] ;  /* 0x0000001208117981 */ /* 0x000ee2000c1e1900 */
[----:B--2---:R-:W-:-:S03]  /*06b0*/  LEA R2, P0, R10, UR6, 0x2 ;  /* 0x000000060a027c11 */ /* 0x004fc6000f8010ff */
[----:B------:R-:W4:Y:S01]  /*06c0*/  LDG.E R5, desc[UR18][R4.64] ;  /* 0x0000001204057981 */ /* 0x000f22000c1e1900 */
[----:B------:R-:W-:Y:S01]  /*06d0*/  LEA.HI.X R3, R10, UR7, R3, 0x2, P0 ;  /* 0x000000070a037c11 */ /* 0x000fe200080f1403 */
[----:B------:R-:W-:-:S04]  /*06e0*/  IMAD.WIDE R10, R11, 0x4, R8 ;  /* 0x000000040b0a7825 */ /* 0x000fc800078e0208 */
[----:B------:R-:W3:Y:S01]  /*06f0*/  LDG.E R16, desc[UR18][R2.64+0x4] ;  /* 0x0000041202107981 */ /* 0x000ee2000c1e1900 */
[----:B------:R-:W-:-:S03]  /*0700*/  IMAD.WIDE R14, R15, 0x4, R10 ;  /* 0x000000040f0e7825 */ /* 0x000fc600078e020a */
[----:B------:R-:W2:Y:S04]  /*0710*/  LDG.E R19, desc[UR18][R10.64] ;  /* 0x000000120a137981 */ /* 0x000ea8000c1e1900 */
[----:B------:R-:W2:Y:S04]  /*0720*/  LDG.E R18, desc[UR18][R2.64+0x8] ;  /* 0x0000081202127981 */ /* 0x000ea8000c1e1900 */
[----:B------:R-:W5:Y:S04]  /*0730*/  LDG.E R20, desc[UR18][R2.64+0xc] ;  /* 0x00000c1202147981 */ /* 0x000f68000c1e1900 */
[----:B------:R-:W5:Y:S01]  /*0740*/  LDG.E R14, desc[UR18][R14.64] ;  /* 0x000000120e0e7981 */ /* 0x000f62000c1e1900 */
[----:B------:R-:W-:Y:S01]  /*0750*/  UIADD3 UR4, UPT, UPT, UR4, 0x4, URZ ;  /* 0x0000000404047890 */ /* 0x000fe2000fffe0ff */
[----:B----4-:R-:W-:-:S04]  /*0760*/  IMAD R5, R5, R6, R12 ;  /* 0x0000000605057224 */ /* 0x010fc800078e020c */
[----:B---3--:R-:W-:-:S04]  /*0770*/  IMAD R5, R16, R17, R5 ;  /* 0x0000001110057224 */ /* 0x008fc800078e0205 */
[----:B--2---:R-:W-:-:S04]  /*0780*/  IMAD R5, R18, R19, R5 ;  /* 0x0000001312057224 */ /* 0x004fc800078e0205 */
[----:B-----5:R-:W-:-:S07]  /*0790*/  IMAD R12, R20, R14, R5 ;  /* 0x0000000e140c7224 */ /* 0x020fce00078e0205 */
.L_x_15:
[----:B------:R-:W-:Y:S05]  /*07a0*/  BRA.U !UP1, `(.L_x_14) ;  /* 0x0000000109a87547 */ /* 0x000fea000b800000 */
[----:B------:R-:W-:Y:S01]  /*07b0*/  UISETP.NE.AND UP0, UPT, UR5, 0x1, UPT ;  /* 0x000000010500788c */ /* 0x000fe2000bf05270 */
[----:B------:R-:W-:Y:S01]  /*07c0*/  MOV R7, UR4 ;  /* 0x0000000400077c02 */ /* 0x000fe20008000f00 */
[----:B------:R-:W-:Y:S02]  /*07d0*/  ULOP3.LUT UR5, UR20, 0x1, URZ, 0xc0, !UPT ;  /* 0x0000000114057892 */ /* 0x000fe4000f8ec0ff */
[----:B------:R-:W-:Y:S02]  /*07e0*/  MOV R15, UR20 ;  /* 0x00000014000f7c02 */ /* 0x000fe40008000f00 */
[----:B------:R-:W-:Y:S01]  /*07f0*/  UISETP.NE.U32.AND UP1, UPT, UR5, 0x1, UPT ;  /* 0x000000010500788c */ /* 0x000fe2000bf25070 */
[----:B------:R-:W-:-:S04]  /*0800*/  PLOP3.LUT P1, PT, PT, PT, UP0, 0x80, 0x8 ;  /* 0x000000000008781c */ /* 0x000fc80003f2f008 */
[----:B------:R-:W1:Y:S01]  /*0810*/  @UP0 LDCU.128 UR8, c[0x0][0x380] ;  /* 0x00007000ff0807ac */ /* 0x000e620008000c00 */
[----:B------:R-:W-:Y:S01]  /*0820*/  PLOP3.LUT P0, PT, PT, PT, UP1, 0x80, 0x8 ;  /* 0x000000000008781c */ /* 0x000fe20003f0f018 */
[----:B------:R-:W2:Y:S04]  /*0830*/  @UP0 LDCU.64 UR6, c[0x0][0x380] ;  /* 0x00007000ff0607ac */ /* 0x000ea80008000a00 */
[----:B------:R-:W3:Y:S03]  /*0840*/  @!UP1 LDCU.128 UR12, c[0x0][0x380] ;  /* 0x00007000ff0c97ac */ /* 0x000ee60008000c00 */
[C---:B------:R-:W-:Y:S02]  /*0850*/  @P1 IADD3 R3, PT, PT, R13.reuse, UR4, RZ ;  /* 0x000000040d031c10 */ /* 0x040fe4000fffe0ff */
[----:B------:R-:W-:Y:S01]  /*0860*/  @P1 IADD3 R6, P2, PT, R13, UR4, RZ ;  /* 0x000000040d061c10 */ /* 0x000fe2000ff5e0ff */
[----:B------:R-:W-:Y:S01]  /*0870*/  @UP0 UIADD3 UR4, UPT, UPT, UR4, 0x2, URZ ;  /* 0x0000000204040890 */ /* 0x000fe2000fffe0ff */
[----:B-1----:R-:W-:Y:S01]  /*0880*/  MOV R11, UR9 ;  /* 0x00000009000b7c02 */ /* 0x002fe20008000f00 */
[----:B------:R-:W-:Y:S01]  /*0890*/  IMAD.U32 R10, RZ, RZ, UR8 ;  /* 0x00000008ff0a7e24 */ /* 0x000fe2000f8e00ff */
[----:B------:R-:W-:-:S02]  /*08a0*/  MOV R4, UR10 ;  /* 0x0000000a00047c02 */ /* 0x000fc40008000f00 */
[----:B------:R-:W-:Y:S01]  /*08b0*/  MOV R5, UR11 ;  /* 0x0000000b00057c02 */ /* 0x000fe20008000f00 */
[----:B------:R-:W-:-:S04]  /*08c0*/  @P1 IMAD.WIDE.U32 R10, R3, 0x4, R10 ;  /* 0x00000004030a1825 */ /* 0x000fc800078e000a */
[----:B------:R-:W-:Y:S01]  /*08d0*/  @P1 IMAD R3, R7, UR20, R0 ;  /* 0x0000001407031c24 */ /* 0x000fe2000f8e0200 */
[----:B------:R-:W-:Y:S01]  /*08e0*/  @P1 IADD3.X R7, PT, PT, RZ, RZ, RZ, P2, !PT ;  /* 0x000000ffff071210 */ /* 0x000fe200017fe4ff */
[----:B------:R-:W-:Y:S01]  /*08f0*/  IMAD.U32 R19, RZ, RZ, UR4 ;  /* 0x00000004ff137e24 */ /* 0x000fe2000f8e00ff */
[C---:B--2---:R-:W-:Y:S01]  /*0900*/  @P1 LEA R2, P2, R6.reuse, UR6, 0x2 ;  /* 0x0000000606021c11 */ /* 0x044fe2000f8410ff */
[----:B------:R-:W-:Y:S01]  /*0910*/  @P1 IMAD.WIDE R4, R3, 0x4, R4 ;  /* 0x0000000403041825 */ /* 0x000fe200078e0204 */
[----:B------:R-:W-:Y:S01]  /*0920*/  @!P0 IADD3 R17, PT, PT, R13, UR4, RZ ;  /* 0x000000040d118c10 */ /* 0x000fe2000fffe0ff */
[----:B0-----:R-:W2:Y:S01]  /*0930*/  @P1 LDG.E R11, desc[UR18][R10.64] ;  /* 0x000000120a0b1981 */ /* 0x001ea2000c1e1900 */
[----:B------:R-:W-:Y:S01]  /*0940*/  @P1 LEA.HI.X R3, R6, UR7, R7, 0x2, P2 ;  /* 0x0000000706031c11 */ /* 0x000fe200090f1407 */
[----:B------:R-:W-:Y:S01]  /*0950*/  @!P0 IMAD R19, R19, UR20, R0 ;  /* 0x0000001413138c24 */ /* 0x000fe2000f8e0200 */
[----:B---3--:R-:W-:Y:S01]  /*0960*/  MOV R6, UR12 ;  /* 0x0000000c00067c02 */ /* 0x008fe20008000f00 */
[----:B------:R-:W-:Y:S01]  /*0970*/  @P1 IMAD.WIDE R14, R15, 0x4, R4 ;  /* 0x000000040f0e1825 */ /* 0x000fe200078e0204 */
[----:B------:R-:W-:Y:S01]  /*0980*/  MOV R7, UR13 ;  /* 0x0000000d00077c02 */ /* 0x000fe20008000f00 */
[----:B------:R-:W2:Y:S01]  /*0990*/  @P1 LDG.E R4, desc[UR18][R4.64] ;  /* 0x0000001204041981 */ /* 0x000ea2000c1e1900 */
[----:B------:R-:W-:-:S02]  /*09a0*/  MOV R8, UR14 ;  /* 0x0000000e00087c02 */ /* 0x000fc40008000f00 */
[----:B------:R-:W-:Y:S01]  /*09b0*/  MOV R9, UR15 ;  /* 0x0000000f00097c02 */ /* 0x000fe20008000f00 */
[----:B------:R-:W-:Y:S01]  /*09c0*/  @!P0 IMAD.WIDE.U32 R6, R17, 0x4, R6 ;  /* 0x0000000411068825 */ /* 0x000fe200078e0006 */
[----:B------:R-:W3:Y:S03]  /*09d0*/  @P1 LDG.E R14, desc[UR18][R14.64] ;  /* 0x000000120e0e1981 */ /* 0x000ee6000c1e1900 */
[----:B------:R-:W-:Y:S01]  /*09e0*/  @!P0 IMAD.WIDE R8, R19, 0x4, R8 ;  /* 0x0000000413088825 */ /* 0x000fe200078e0208 */
[----:B------:R-:W3:Y:S04]  /*09f0*/  @P1 LDG.E R2, desc[UR18][R2.64+0x4] ;  /* 0x0000041202021981 */ /* 0x000ee8000c1e1900 */
[----:B------:R-:W4:Y:S04]  /*0a00*/  @!P0 LDG.E R7, desc[UR18][R6.64] ;  /* 0x0000001206078981 */ /* 0x000f28000c1e1900 */
[----:B------:R-:W4:Y:S01]  /*0a10*/  @!P0 LDG.E R8, desc[UR18][R8.64] ;  /* 0x0000001208088981 */ /* 0x000f22000c1e1900 */
[----:B--2---:R-:W-:-:S04]  /*0a20*/  @P1 IMAD R11, R11, R4, R12 ;  /* 0x000000040b0b1224 */ /* 0x004fc800078e020c */
[----:B---3--:R-:W-:-:S04]  /*0a30*/  @P1 IMAD R12, R2, R14, R11 ;  /* 0x0000000e020c1224 */ /* 0x008fc800078e020b */
[----:B----4-:R-:W-:-:S07]  /*0a40*/  @!P0 IMAD R12, R7, R8, R12 ;  /* 0x00000008070c8224 */ /* 0x010fce00078e020c */
.L_x_14:
[----:B------:R-:W1:Y:S01]  /*0a50*/  LDC.64 R2, c[0x0][0x390] ;  /* 0x0000e400ff027b82 */ /* 0x000e620000000a00 */
[----:B------:R-:W-:-:S05]  /*0a60*/  IADD3 R13, PT, PT, R0, R13, RZ ;  /* 0x0000000d000d7210 */ /* 0x000fca0007ffe0ff */
[----:B-1----:R-:W-:-:S05]  /*0a70*/  IMAD.WIDE R2, R13, 0x4, R2 ;  /* 0x000000040d027825 */ /* 0x002fca00078e0202 */
[----:B0-----:R-:W-:Y:S01]  /*0a80*/  STG.E desc[UR18][R2.64], R12 ;  /* 0x0000000c02007986 */ /* 0x001fe2000c101912 */
[----:B------:R-:W-:Y:S05]  /*0a90*/  EXIT ;  /* 0x000000000000794d */ /* 0x000fea0003800000 */
.L_x_16:
        /* <DEDUP_REMOVED lines=14> */
.L_x_18:


//--------------------- .nv.global.init           --------------------------
	.section	.nv.global.init,"aw",@progbits
	.align	4
.nv.global.init:
	.type		mrg32k3aM1SubSeq,@object
	.size		mrg32k3aM1SubSeq,(mrg32k3aM2SubSeq - mrg32k3aM1SubSeq)
mrg32k3aM1SubSeq:
        /*0000*/ 	.byte	0x0b, 0xcc, 0xee, 0x04, 0x73, 0x29, 0x8b, 0x6f, 0xf6, 0x53, 0x03, 0xf6, 0x23, 0xf6, 0xea, 0xda
        /* <DEDUP_REMOVED lines=125> */
	.type		mrg32k3aM2SubSeq,@object
	.size		mrg32k3aM2SubSeq,(mrg32k3aM1 - mrg32k3aM2SubSeq)
mrg32k3aM2SubSeq:
        /* <DEDUP_REMOVED lines=126> */
	.type		mrg32k3aM1,@object
	.size		mrg32k3aM1,(mrg32k3aM1Seq - mrg32k3aM1)
mrg32k3aM1:
        /* <DEDUP_REMOVED lines=144> */
	.type		mrg32k3aM1Seq,@object
	.size		mrg32k3aM1Seq,(mrg32k3aM2 - mrg32k3aM1Seq)
mrg32k3aM1Seq:
        /* <DEDUP_REMOVED lines=144> */
	.type		mrg32k3aM2,@object
	.size		mrg32k3aM2,(mrg32k3aM2Seq - mrg32k3aM2)
mrg32k3aM2:
        /* <DEDUP_REMOVED lines=144> */
	.type		mrg32k3aM2Seq,@object
	.size		mrg32k3aM2Seq,(precalc_xorwow_matrix - mrg32k3aM2Seq)
mrg32k3aM2Seq:
        /* <DEDUP_REMOVED lines=144> */
	.type		precalc_xorwow_matrix,@object
	.size		precalc_xorwow_matrix,(precalc_xorwow_offset_matrix - precalc_xorwow_matrix)
precalc_xorwow_matrix:
        /* <DEDUP_REMOVED lines=6400> */
	.type		precalc_xorwow_offset_matrix,@object
	.size		precalc_xorwow_offset_matrix,(.L_1 - precalc_xorwow_offset_matrix)
precalc_xorwow_offset_matrix:
        /* <DEDUP_REMOVED lines=6400> */
.L_1:


//--------------------- .nv.shared.reserved.0     --------------------------
	.section	.nv.shared.reserved.0,"aw",@nobits
	.weak		__nv_reservedSMEM_offset_0_alias
	.size		__nv_reservedSMEM_offset_0_alias, 0, 64
	.other		__nv_reservedSMEM_offset_0_alias,@"STO_CUDA_RESERVED_SHARED STV_DEFAULT"
__nv_reservedSMEM_offset_0_alias:
	.zero		0
	.zero		64


//--------------------- .nv.constant0.generate_random_matrix --------------------------
	.section	.nv.constant0.generate_random_matrix,"a",@progbits
	.sectionflags	@""
	.align	4
.nv.constant0.generate_random_matrix:
	.zero		916


//--------------------- .nv.constant0.matrixMul   --------------------------
	.section	.nv.constant0.matrixMul,"a",@progbits
	.sectionflags	@""
	.align	4
.nv.constant0.matrixMul:
	.zero		924


//--------------------- SYMBOLS --------------------------

	.type		.nv.reservedSmem.offset0,@object
	.size		.nv.reservedSmem.offset0,0x4
